//
// Generated by NVIDIA NVVM Compiler
//
// Compiler Build ID: CL-36424714
// Cuda compilation tools, release 13.0, V13.0.88
// Based on NVVM 20.0.0
//

.version 9.0
.target sm_100
.address_size 64

	// .globl	_Z12parallel_sumPKdPd
// _ZZ12parallel_sumPKdPdE6buffer has been demoted

.visible .entry _Z12parallel_sumPKdPd(
	.param .u64 .ptr .align 1 _Z12parallel_sumPKdPd_param_0,
	.param .u64 .ptr .align 1 _Z12parallel_sumPKdPd_param_1
)
{
	.reg .pred 	%p<26>;
	.reg .b32 	%r<60>;
	.reg .b64 	%rd<14>;
	.reg .b64 	%fd<26>;
	// demoted variable
	.shared .align 8 .b8 _ZZ12parallel_sumPKdPdE6buffer[256];
	ld.param.u64 	%rd7, [_Z12parallel_sumPKdPd_param_0];
	ld.param.u64 	%rd8, [_Z12parallel_sumPKdPd_param_1];
	cvta.to.global.u64 	%rd1, %rd8;
	cvta.to.global.u64 	%rd2, %rd7;
	bar.sync 	0;
	mov.u32 	%r1, %ctaid.x;
	mov.u32 	%r11, %ntid.x;
	mov.u32 	%r2, %tid.x;
	mad.lo.s32 	%r3, %r1, %r11, %r2;
	and.b32  	%r4, %r2, 31;
	shr.u32 	%r12, %r2, 2;
	mov.u32 	%r13, _ZZ12parallel_sumPKdPdE6buffer;
	add.s32 	%r5, %r13, %r12;
	shl.b32 	%r14, %r2, 3;
	add.s32 	%r6, %r13, %r14;
	mov.b32 	%r59, 0;
$L__BB0_1:
	setp.ne.s32 	%p1, %r4, 0;
	add.s32 	%r35, %r59, %r1;
	and.b32  	%r8, %r35, 31;
	shl.b32 	%r36, %r35, 12;
	and.b32  	%r37, %r36, 126976;
	add.s32 	%r38, %r3, %r37;
	mul.wide.s32 	%rd9, %r38, 8;
	add.s64 	%rd10, %rd2, %rd9;
	ld.global.nc.f64 	%fd3, [%rd10];
	// begin inline asm
	mov.b64 {%r15,%r16}, %fd3;
	// end inline asm
	shfl.sync.bfly.b32	%r18|%p2, %r16, 16, 31, -1;
	shfl.sync.bfly.b32	%r17|%p3, %r15, 16, 31, -1;
	// begin inline asm
	mov.b64 %fd4, {%r17,%r18};
	// end inline asm
	add.f64 	%fd5, %fd3, %fd4;
	// begin inline asm
	mov.b64 {%r19,%r20}, %fd5;
	// end inline asm
	shfl.sync.bfly.b32	%r22|%p4, %r20, 8, 31, -1;
	shfl.sync.bfly.b32	%r21|%p5, %r19, 8, 31, -1;
	// begin inline asm
	mov.b64 %fd6, {%r21,%r22};
	// end inline asm
	add.f64 	%fd7, %fd5, %fd6;
	// begin inline asm
	mov.b64 {%r23,%r24}, %fd7;
	// end inline asm
	shfl.sync.bfly.b32	%r26|%p6, %r24, 4, 31, -1;
	shfl.sync.bfly.b32	%r25|%p7, %r23, 4, 31, -1;
	// begin inline asm
	mov.b64 %fd8, {%r25,%r26};
	// end inline asm
	add.f64 	%fd9, %fd7, %fd8;
	// begin inline asm
	mov.b64 {%r27,%r28}, %fd9;
	// end inline asm
	shfl.sync.bfly.b32	%r30|%p8, %r28, 2, 31, -1;
	shfl.sync.bfly.b32	%r29|%p9, %r27, 2, 31, -1;
	// begin inline asm
	mov.b64 %fd10, {%r29,%r30};
	// end inline asm
	add.f64 	%fd11, %fd9, %fd10;
	// begin inline asm
	mov.b64 {%r31,%r32}, %fd11;
	// end inline asm
	shfl.sync.bfly.b32	%r34|%p10, %r32, 1, 31, -1;
	shfl.sync.bfly.b32	%r33|%p11, %r31, 1, 31, -1;
	// begin inline asm
	mov.b64 %fd12, {%r33,%r34};
	// end inline asm
	add.f64 	%fd1, %fd11, %fd12;
	@%p1 bra 	$L__BB0_3;
	mul.f64 	%fd13, %fd1, 0d3F30000000000000;
	st.shared.f64 	[%r5], %fd13;
$L__BB0_3:
	setp.gt.u32 	%p12, %r2, 31;
	bar.sync 	0;
	@%p12 bra 	$L__BB0_7;
	setp.ne.s32 	%p13, %r2, 0;
	ld.shared.f64 	%fd14, [%r6];
	// begin inline asm
	mov.b64 {%r39,%r40}, %fd14;
	// end inline asm
	shfl.sync.bfly.b32	%r42|%p14, %r40, 16, 31, -1;
	shfl.sync.bfly.b32	%r41|%p15, %r39, 16, 31, -1;
	// begin inline asm
	mov.b64 %fd15, {%r41,%r42};
	// end inline asm
	add.f64 	%fd16, %fd14, %fd15;
	// begin inline asm
	mov.b64 {%r43,%r44}, %fd16;
	// end inline asm
	shfl.sync.bfly.b32	%r46|%p16, %r44, 8, 31, -1;
	shfl.sync.bfly.b32	%r45|%p17, %r43, 8, 31, -1;
	// begin inline asm
	mov.b64 %fd17, {%r45,%r46};
	// end inline asm
	add.f64 	%fd18, %fd16, %fd17;
	// begin inline asm
	mov.b64 {%r47,%r48}, %fd18;
	// end inline asm
	shfl.sync.bfly.b32	%r50|%p18, %r48, 4, 31, -1;
	shfl.sync.bfly.b32	%r49|%p19, %r47, 4, 31, -1;
	// begin inline asm
	mov.b64 %fd19, {%r49,%r50};
	// end inline asm
	add.f64 	%fd20, %fd18, %fd19;
	// begin inline asm
	mov.b64 {%r51,%r52}, %fd20;
	// end inline asm
	shfl.sync.bfly.b32	%r54|%p20, %r52, 2, 31, -1;
	shfl.sync.bfly.b32	%r53|%p21, %r51, 2, 31, -1;
	// begin inline asm
	mov.b64 %fd21, {%r53,%r54};
	// end inline asm
	add.f64 	%fd22, %fd20, %fd21;
	// begin inline asm
	mov.b64 {%r55,%r56}, %fd22;
	// end inline asm
	shfl.sync.bfly.b32	%r58|%p22, %r56, 1, 31, -1;
	shfl.sync.bfly.b32	%r57|%p23, %r55, 1, 31, -1;
	// begin inline asm
	mov.b64 %fd23, {%r57,%r58};
	// end inline asm
	add.f64 	%fd2, %fd22, %fd23;
	@%p13 bra 	$L__BB0_7;
	mul.wide.u32 	%rd11, %r8, 8;
	add.s64 	%rd3, %rd1, %rd11;
	ld.global.u64 	%rd13, [%rd3];
$L__BB0_6:
	mov.b64 	%fd24, %rd13;
	add.f64 	%fd25, %fd2, %fd24;
	mov.b64 	%rd12, %fd25;
	atom.relaxed.global.cas.b64 	%rd6, [%rd3], %rd13, %rd12;
	setp.ne.s64 	%p24, %rd13, %rd6;
	mov.u64 	%rd13, %rd6;
	@%p24 bra 	$L__BB0_6;
$L__BB0_7:
	add.s32 	%r59, %r59, 1;
	setp.ne.s32 	%p25, %r59, 32;
	@%p25 bra 	$L__BB0_1;
	ret;

}
	// .globl	_Z7zUpdatePKdS0_PdS0_
.visible .entry _Z7zUpdatePKdS0_PdS0_(
	.param .u64 .ptr .align 1 _Z7zUpdatePKdS0_PdS0__param_0,
	.param .u64 .ptr .align 1 _Z7zUpdatePKdS0_PdS0__param_1,
	.param .u64 .ptr .align 1 _Z7zUpdatePKdS0_PdS0__param_2,
	.param .u64 .ptr .align 1 _Z7zUpdatePKdS0_PdS0__param_3
)
{
	.reg .pred 	%p<5>;
	.reg .b32 	%r<27>;
	.reg .b32 	%f<3>;
	.reg .b64 	%rd<24>;
	.reg .b64 	%fd<150>;

	ld.param.u64 	%rd8, [_Z7zUpdatePKdS0_PdS0__param_0];
	ld.param.u64 	%rd9, [_Z7zUpdatePKdS0_PdS0__param_1];
	ld.param.u64 	%rd10, [_Z7zUpdatePKdS0_PdS0__param_2];
	ld.param.u64 	%rd11, [_Z7zUpdatePKdS0_PdS0__param_3];
	cvta.to.global.u64 	%rd12, %rd10;
	cvta.to.global.u64 	%rd13, %rd8;
	cvta.to.global.u64 	%rd14, %rd11;
	mov.u32 	%r7, %ntid.x;
	mov.u32 	%r8, %ctaid.x;
	mov.u32 	%r9, %tid.x;
	mad.lo.s32 	%r25, %r7, %r8, %r9;
	shl.b32 	%r10, %r25, 5;
	cvta.to.global.u64 	%rd15, %rd9;
	ld.global.nc.f64 	%fd2, [%rd14];
	mul.wide.s32 	%rd16, %r10, 8;
	add.s64 	%rd17, %rd13, %rd16;
	ld.global.nc.f64 	%fd3, [%rd17];
	fma.rn.f64 	%fd4, %fd2, %fd3, 0d0000000000000000;
	ld.global.nc.f64 	%fd5, [%rd14+8];
	ld.global.nc.f64 	%fd6, [%rd17+8];
	fma.rn.f64 	%fd7, %fd5, %fd6, %fd4;
	add.s64 	%rd23, %rd14, 16;
	ld.global.nc.f64 	%fd8, [%rd14+16];
	add.s64 	%rd22, %rd17, 16;
	ld.global.nc.f64 	%fd9, [%rd17+16];
	fma.rn.f64 	%fd10, %fd8, %fd9, %fd7;
	ld.global.nc.f64 	%fd11, [%rd14+24];
	ld.global.nc.f64 	%fd12, [%rd17+24];
	fma.rn.f64 	%fd13, %fd11, %fd12, %fd10;
	ld.global.nc.f64 	%fd14, [%rd14+32];
	ld.global.nc.f64 	%fd15, [%rd17+32];
	fma.rn.f64 	%fd16, %fd14, %fd15, %fd13;
	ld.global.nc.f64 	%fd17, [%rd14+40];
	ld.global.nc.f64 	%fd18, [%rd17+40];
	fma.rn.f64 	%fd19, %fd17, %fd18, %fd16;
	ld.global.nc.f64 	%fd20, [%rd14+48];
	ld.global.nc.f64 	%fd21, [%rd17+48];
	fma.rn.f64 	%fd22, %fd20, %fd21, %fd19;
	ld.global.nc.f64 	%fd23, [%rd14+56];
	ld.global.nc.f64 	%fd24, [%rd17+56];
	fma.rn.f64 	%fd25, %fd23, %fd24, %fd22;
	ld.global.nc.f64 	%fd26, [%rd14+64];
	ld.global.nc.f64 	%fd27, [%rd17+64];
	fma.rn.f64 	%fd28, %fd26, %fd27, %fd25;
	ld.global.nc.f64 	%fd29, [%rd14+72];
	ld.global.nc.f64 	%fd30, [%rd17+72];
	fma.rn.f64 	%fd31, %fd29, %fd30, %fd28;
	ld.global.nc.f64 	%fd32, [%rd14+80];
	ld.global.nc.f64 	%fd33, [%rd17+80];
	fma.rn.f64 	%fd34, %fd32, %fd33, %fd31;
	ld.global.nc.f64 	%fd35, [%rd14+88];
	ld.global.nc.f64 	%fd36, [%rd17+88];
	fma.rn.f64 	%fd37, %fd35, %fd36, %fd34;
	ld.global.nc.f64 	%fd38, [%rd14+96];
	ld.global.nc.f64 	%fd39, [%rd17+96];
	fma.rn.f64 	%fd40, %fd38, %fd39, %fd37;
	ld.global.nc.f64 	%fd41, [%rd14+104];
	ld.global.nc.f64 	%fd42, [%rd17+104];
	fma.rn.f64 	%fd43, %fd41, %fd42, %fd40;
	ld.global.nc.f64 	%fd44, [%rd14+112];
	ld.global.nc.f64 	%fd45, [%rd17+112];
	fma.rn.f64 	%fd46, %fd44, %fd45, %fd43;
	ld.global.nc.f64 	%fd47, [%rd14+120];
	ld.global.nc.f64 	%fd48, [%rd17+120];
	fma.rn.f64 	%fd49, %fd47, %fd48, %fd46;
	ld.global.nc.f64 	%fd50, [%rd14+128];
	ld.global.nc.f64 	%fd51, [%rd17+128];
	fma.rn.f64 	%fd52, %fd50, %fd51, %fd49;
	ld.global.nc.f64 	%fd53, [%rd14+136];
	ld.global.nc.f64 	%fd54, [%rd17+136];
	fma.rn.f64 	%fd55, %fd53, %fd54, %fd52;
	ld.global.nc.f64 	%fd56, [%rd14+144];
	ld.global.nc.f64 	%fd57, [%rd17+144];
	fma.rn.f64 	%fd58, %fd56, %fd57, %fd55;
	ld.global.nc.f64 	%fd59, [%rd14+152];
	ld.global.nc.f64 	%fd60, [%rd17+152];
	fma.rn.f64 	%fd61, %fd59, %fd60, %fd58;
	ld.global.nc.f64 	%fd62, [%rd14+160];
	ld.global.nc.f64 	%fd63, [%rd17+160];
	fma.rn.f64 	%fd64, %fd62, %fd63, %fd61;
	ld.global.nc.f64 	%fd65, [%rd14+168];
	ld.global.nc.f64 	%fd66, [%rd17+168];
	fma.rn.f64 	%fd67, %fd65, %fd66, %fd64;
	ld.global.nc.f64 	%fd68, [%rd14+176];
	ld.global.nc.f64 	%fd69, [%rd17+176];
	fma.rn.f64 	%fd70, %fd68, %fd69, %fd67;
	ld.global.nc.f64 	%fd71, [%rd14+184];
	ld.global.nc.f64 	%fd72, [%rd17+184];
	fma.rn.f64 	%fd73, %fd71, %fd72, %fd70;
	ld.global.nc.f64 	%fd74, [%rd14+192];
	ld.global.nc.f64 	%fd75, [%rd17+192];
	fma.rn.f64 	%fd76, %fd74, %fd75, %fd73;
	ld.global.nc.f64 	%fd77, [%rd14+200];
	ld.global.nc.f64 	%fd78, [%rd17+200];
	fma.rn.f64 	%fd79, %fd77, %fd78, %fd76;
	ld.global.nc.f64 	%fd80, [%rd14+208];
	ld.global.nc.f64 	%fd81, [%rd17+208];
	fma.rn.f64 	%fd82, %fd80, %fd81, %fd79;
	ld.global.nc.f64 	%fd83, [%rd14+216];
	ld.global.nc.f64 	%fd84, [%rd17+216];
	fma.rn.f64 	%fd85, %fd83, %fd84, %fd82;
	ld.global.nc.f64 	%fd86, [%rd14+224];
	ld.global.nc.f64 	%fd87, [%rd17+224];
	fma.rn.f64 	%fd88, %fd86, %fd87, %fd85;
	ld.global.nc.f64 	%fd89, [%rd14+232];
	ld.global.nc.f64 	%fd90, [%rd17+232];
	fma.rn.f64 	%fd91, %fd89, %fd90, %fd88;
	ld.global.nc.f64 	%fd92, [%rd14+240];
	ld.global.nc.f64 	%fd93, [%rd17+240];
	fma.rn.f64 	%fd94, %fd92, %fd93, %fd91;
	ld.global.nc.f64 	%fd95, [%rd14+248];
	ld.global.nc.f64 	%fd96, [%rd17+248];
	fma.rn.f64 	%fd97, %fd95, %fd96, %fd94;
	mul.wide.s32 	%rd18, %r25, 8;
	add.s64 	%rd19, %rd15, %rd18;
	ld.global.nc.f64 	%fd98, [%rd19];
	mul.f64 	%fd99, %fd97, %fd98;
	fma.rn.f64 	%fd100, %fd99, 0d3FF71547652B82FE, 0d4338000000000000;
	{
	.reg .b32 %temp; 
	mov.b64 	{%r11, %temp}, %fd100;
	}
	mov.f64 	%fd101, 0dC338000000000000;
	add.rn.f64 	%fd102, %fd100, %fd101;
	fma.rn.f64 	%fd103, %fd102, 0dBFE62E42FEFA39EF, %fd99;
	fma.rn.f64 	%fd104, %fd102, 0dBC7ABC9E3B39803F, %fd103;
	fma.rn.f64 	%fd105, %fd104, 0d3E5ADE1569CE2BDF, 0d3E928AF3FCA213EA;
	fma.rn.f64 	%fd106, %fd105, %fd104, 0d3EC71DEE62401315;
	fma.rn.f64 	%fd107, %fd106, %fd104, 0d3EFA01997C89EB71;
	fma.rn.f64 	%fd108, %fd107, %fd104, 0d3F2A01A014761F65;
	fma.rn.f64 	%fd109, %fd108, %fd104, 0d3F56C16C1852B7AF;
	fma.rn.f64 	%fd110, %fd109, %fd104, 0d3F81111111122322;
	fma.rn.f64 	%fd111, %fd110, %fd104, 0d3FA55555555502A1;
	fma.rn.f64 	%fd112, %fd111, %fd104, 0d3FC5555555555511;
	fma.rn.f64 	%fd113, %fd112, %fd104, 0d3FE000000000000B;
	fma.rn.f64 	%fd114, %fd113, %fd104, 0d3FF0000000000000;
	fma.rn.f64 	%fd115, %fd114, %fd104, 0d3FF0000000000000;
	{
	.reg .b32 %temp; 
	mov.b64 	{%r12, %temp}, %fd115;
	}
	{
	.reg .b32 %temp; 
	mov.b64 	{%temp, %r13}, %fd115;
	}
	shl.b32 	%r14, %r11, 20;
	add.s32 	%r15, %r14, %r13;
	mov.b64 	%fd116, {%r12, %r15};
	{
	.reg .b32 %temp; 
	mov.b64 	{%temp, %r16}, %fd99;
	}
	mov.b32 	%f1, %r16;
	abs.f32 	%f2, %f1;
	setp.lt.f32 	%p1, %f2, 0f4086232B;
	setp.lt.f64 	%p2, %fd99, 0d0000000000000000;
	add.f64 	%fd117, %fd99, 0d7FF0000000000000;
	selp.f64 	%fd118, 0d0000000000000000, %fd117, %p2;
	setp.geu.f32 	%p3, %f2, 0f40874800;
	shr.u32 	%r17, %r11, 31;
	add.s32 	%r18, %r11, %r17;
	shr.s32 	%r19, %r18, 1;
	shl.b32 	%r20, %r19, 20;
	add.s32 	%r21, %r13, %r20;
	mov.b64 	%fd119, {%r12, %r21};
	sub.s32 	%r22, %r11, %r19;
	shl.b32 	%r23, %r22, 20;
	add.s32 	%r24, %r23, 1072693248;
	mov.b32 	%r26, 0;
	mov.b64 	%fd120, {%r26, %r24};
	mul.f64 	%fd121, %fd120, %fd119;
	selp.f64 	%fd122, %fd118, %fd121, %p3;
	selp.f64 	%fd123, %fd116, %fd122, %p1;
	add.f64 	%fd124, %fd123, 0d3FF0000000000000;
	rcp.rn.f64 	%fd125, %fd124;
	mul.f64 	%fd1, %fd98, %fd125;
	add.s64 	%rd2, %rd12, 65536;
$L__BB1_1:
	mul.wide.s32 	%rd20, %r25, 8;
	add.s64 	%rd21, %rd2, %rd20;
	ld.global.nc.f64 	%fd126, [%rd23+-16];
	ld.global.nc.f64 	%fd127, [%rd22+-16];
	mul.f64 	%fd128, %fd127, %fd1;
	sub.f64 	%fd129, %fd126, %fd128;
	mul.f64 	%fd130, %fd129, 0d3FE0000000000000;
	sub.f64 	%fd131, %fd126, %fd130;
	st.global.f64 	[%rd21+-65536], %fd131;
	ld.global.nc.f64 	%fd132, [%rd23+-8];
	ld.global.nc.f64 	%fd133, [%rd22+-8];
	mul.f64 	%fd134, %fd133, %fd1;
	sub.f64 	%fd135, %fd132, %fd134;
	mul.f64 	%fd136, %fd135, 0d3FE0000000000000;
	sub.f64 	%fd137, %fd132, %fd136;
	st.global.f64 	[%rd21+-32768], %fd137;
	ld.global.nc.f64 	%fd138, [%rd23];
	ld.global.nc.f64 	%fd139, [%rd22];
	mul.f64 	%fd140, %fd139, %fd1;
	sub.f64 	%fd141, %fd138, %fd140;
	mul.f64 	%fd142, %fd141, 0d3FE0000000000000;
	sub.f64 	%fd143, %fd138, %fd142;
	st.global.f64 	[%rd21], %fd143;
	ld.global.nc.f64 	%fd144, [%rd23+8];
	ld.global.nc.f64 	%fd145, [%rd22+8];
	mul.f64 	%fd146, %fd145, %fd1;
	sub.f64 	%fd147, %fd144, %fd146;
	mul.f64 	%fd148, %fd147, 0d3FE0000000000000;
	sub.f64 	%fd149, %fd144, %fd148;
	st.global.f64 	[%rd21+32768], %fd149;
	add.s32 	%r26, %r26, 4;
	add.s64 	%rd23, %rd23, 32;
	add.s32 	%r25, %r25, 16384;
	add.s64 	%rd22, %rd22, 32;
	setp.ne.s32 	%p4, %r26, 32;
	@%p4 bra 	$L__BB1_1;
	ret;

}


// ===== COMPILED SASS (sm_100) =====

	.target	sm_100

	.elftype	@"ET_EXEC"


//--------------------- .note.nv.tkinfo           --------------------------
	.section	.note.nv.tkinfo,"",@"SHT_NOTE"
	.sectionflags	@"SHF_NOTE_NV_TKINFO"
	.tkinfo
        /*0018*/ 	.word	0x00000002
        /*0030*/ 	.string	""
        /*0030*/ 	.string	"ptxas"
        /*0030*/ 	.string	"Cuda compilation tools, release 13.0, V13.0.88"
        /*0030*/ 	.string	"Build cuda_13.0.r13.0/compiler.36424714_0"
        /*0030*/ 	.string	"-arch sm_100 -m 64 "



//--------------------- .note.nv.cuinfo           --------------------------
	.section	.note.nv.cuinfo,"",@"SHT_NOTE"
	.sectionflags	@"SHF_NOTE_NV_CUINFO"
        /*0018*/ 	.short	0x0002
        /*001a*/ 	.short	0x0064
        /*001c*/ 	.short	0x0082
	.zero		2


//--------------------- .nv.info                  --------------------------
	.section	.nv.info,"",@"SHT_CUDA_INFO"
	.align	4


	//----- nvinfo : EIATTR_REGCOUNT
	.align		4
        /*0000*/ 	.byte	0x04, 0x2f
        /*0002*/ 	.short	(.L_1 - .L_0)
	.align		4
.L_0:
        /*0004*/ 	.word	index@(_Z12parallel_sumPKdPd)
        /*0008*/ 	.word	0x00000016


	//----- nvinfo : EIATTR_FRAME_SIZE
	.align		4
.L_1:
        /*000c*/ 	.byte	0x04, 0x11
        /*000e*/ 	.short	(.L_3 - .L_2)
	.align		4
.L_2:
        /*0010*/ 	.word	index@(_Z12parallel_sumPKdPd)
        /*0014*/ 	.word	0x00000000


	//----- nvinfo : EIATTR_REGCOUNT
	.align		4
.L_3:
        /*0018*/ 	.byte	0x04, 0x2f
        /*001a*/ 	.short	(.L_5 - .L_4)
	.align		4
.L_4:
        /*001c*/ 	.word	index@(_Z7zUpdatePKdS0_PdS0_)
        /*0020*/ 	.word	0x00000020


	//----- nvinfo : EIATTR_FRAME_SIZE
	.align		4
.L_5:
        /*0024*/ 	.byte	0x04, 0x11
        /*0026*/ 	.short	(.L_7 - .L_6)
	.align		4
.L_6:
        /*0028*/ 	.word	index@($__internal_0_$__cuda_sm20_dblrcp_rn_slowpath_v3)
        /*002c*/ 	.word	0x00000000


	//----- nvinfo : EIATTR_FRAME_SIZE
	.align		4
.L_7:
        /*0030*/ 	.byte	0x04, 0x11
        /*0032*/ 	.short	(.L_9 - .L_8)
	.align		4
.L_8:
        /*0034*/ 	.word	index@(_Z7zUpdatePKdS0_PdS0_)
        /*0038*/ 	.word	0x00000000


	//----- nvinfo : EIATTR_MIN_STACK_SIZE
	.align		4
.L_9:
        /*003c*/ 	.byte	0x04, 0x12
        /*003e*/ 	.short	(.L_11 - .L_10)
	.align		4
.L_10:
        /*0040*/ 	.word	index@(_Z7zUpdatePKdS0_PdS0_)
        /*0044*/ 	.word	0x00000000


	//----- nvinfo : EIATTR_MIN_STACK_SIZE
	.align		4
.L_11:
        /*0048*/ 	.byte	0x04, 0x12
        /*004a*/ 	.short	(.L_13 - .L_12)
	.align		4
.L_12:
        /*004c*/ 	.word	index@(_Z12parallel_sumPKdPd)
        /*0050*/ 	.word	0x00000000
.L_13:


//--------------------- .nv.compat                --------------------------
	.section	.nv.compat,"",@"SHT_CUDA_COMPAT_INFO"
	.align	4
        /*0000*/ 	.byte	0x02, 0x09, 0x00, 0x00, 0x02, 0x02, 0x01, 0x00, 0x02, 0x05, 0x05, 0x00, 0x03, 0x07, 0x01, 0x01
        /*0010*/ 	.byte	0x02, 0x03, 0x00, 0x00, 0x02, 0x06, 0x01, 0x00, 0x04, 0x0b, 0x08, 0x00, 0x01, 0x00, 0x00, 0x00
        /*0020*/ 	.byte	0x00, 0x00, 0x00, 0x00


//--------------------- .nv.info._Z7zUpdatePKdS0_PdS0_ --------------------------
	.section	.nv.info._Z7zUpdatePKdS0_PdS0_,"",@"SHT_CUDA_INFO"
	.sectionflags	@""
	.align	4


	//----- nvinfo : EIATTR_CUDA_API_VERSION
	.align		4
        /*0000*/ 	.byte	0x04, 0x37
        /*0002*/ 	.short	(.L_15 - .L_14)
.L_14:
        /*0004*/ 	.word	0x00000082


	//----- nvinfo : EIATTR_KPARAM_INFO
	.align		4
.L_15:
        /*0008*/ 	.byte	0x04, 0x17
        /*000a*/ 	.short	(.L_17 - .L_16)
.L_16:
        /*000c*/ 	.word	0x00000000
        /*0010*/ 	.short	0x0003
        /*0012*/ 	.short	0x0018
        /*0014*/ 	.byte	0x00, 0xf5, 0x21, 0x00


	//----- nvinfo : EIATTR_KPARAM_INFO
	.align		4
.L_17:
        /*0018*/ 	.byte	0x04, 0x17
        /*001a*/ 	.short	(.L_19 - .L_18)
.L_18:
        /*001c*/ 	.word	0x00000000
        /*0020*/ 	.short	0x0002
        /*0022*/ 	.short	0x0010
        /*0024*/ 	.byte	0x00, 0xf5, 0x21, 0x00


	//----- nvinfo : EIATTR_KPARAM_INFO
	.align		4
.L_19:
        /*0028*/ 	.byte	0x04, 0x17
        /*002a*/ 	.short	(.L_21 - .L_20)
.L_20:
        /*002c*/ 	.word	0x00000000
        /*0030*/ 	.short	0x0001
        /*0032*/ 	.short	0x0008
        /*0034*/ 	.byte	0x00, 0xf5, 0x21, 0x00


	//----- nvinfo : EIATTR_KPARAM_INFO
	.align		4
.L_21:
        /*0038*/ 	.byte	0x04, 0x17
        /*003a*/ 	.short	(.L_23 - .L_22)
.L_22:
        /*003c*/ 	.word	0x00000000
        /*0040*/ 	.short	0x0000
        /*0042*/ 	.short	0x0000
        /*0044*/ 	.byte	0x00, 0xf5, 0x21, 0x00


	//----- nvinfo : EIATTR_SPARSE_MMA_MASK
	.align		4
.L_23:
        /*0048*/ 	.byte	0x03, 0x50
        /*004a*/ 	.short	0x0000


	//----- nvinfo : EIATTR_MAXREG_COUNT
	.align		4
        /*004c*/ 	.byte	0x03, 0x1b
        /*004e*/ 	.short	0x00ff


	//----- nvinfo : EIATTR_MERCURY_ISA_VERSION
	.align		4
        /*0050*/ 	.byte	0x03, 0x5f
        /*0052*/ 	.short	0x0101


	//----- nvinfo : EIATTR_VRC_CTA_INIT_COUNT
	.align		4
        /*0054*/ 	.byte	0x02, 0x4a
	.zero		1
	.zero		1


	//----- nvinfo : EIATTR_EXIT_INSTR_OFFSETS
	.align		4
        /*0058*/ 	.byte	0x04, 0x1c
        /*005a*/ 	.short	(.L_25 - .L_24)


	//   ....[0]....
.L_24:
        /*005c*/ 	.word	0x00001630


	//   ....[1]....
        /*0060*/ 	.word	0x00001810


	//----- nvinfo : EIATTR_CRS_STACK_SIZE
	.align		4
.L_25:
        /*0064*/ 	.byte	0x04, 0x1e
        /*0066*/ 	.short	(.L_27 - .L_26)
.L_26:
        /*0068*/ 	.word	0x00000000


	//----- nvinfo : EIATTR_CBANK_PARAM_SIZE
	.align		4
.L_27:
        /*006c*/ 	.byte	0x03, 0x19
        /*006e*/ 	.short	0x0020


	//----- nvinfo : EIATTR_PARAM_CBANK
	.align		4
        /*0070*/ 	.byte	0x04, 0x0a
        /*0072*/ 	.short	(.L_29 - .L_28)
	.align		4
.L_28:
        /*0074*/ 	.word	index@(.nv.constant0._Z7zUpdatePKdS0_PdS0_)
        /*0078*/ 	.short	0x0380
        /*007a*/ 	.short	0x0020


	//----- nvinfo : EIATTR_SW_WAR
	.align		4
.L_29:
        /*007c*/ 	.byte	0x04, 0x36
        /*007e*/ 	.short	(.L_31 - .L_30)
.L_30:
        /*0080*/ 	.word	0x00000008
.L_31:


//--------------------- .nv.info._Z12parallel_sumPKdPd --------------------------
	.section	.nv.info._Z12parallel_sumPKdPd,"",@"SHT_CUDA_INFO"
	.sectionflags	@""
	.align	4


	//----- nvinfo : EIATTR_CUDA_API_VERSION
	.align		4
        /*0000*/ 	.byte	0x04, 0x37
        /*0002*/ 	.short	(.L_33 - .L_32)
.L_32:
        /*0004*/ 	.word	0x00000082


	//----- nvinfo : EIATTR_KPARAM_INFO
	.align		4
.L_33:
        /*0008*/ 	.byte	0x04, 0x17
        /*000a*/ 	.short	(.L_35 - .L_34)
.L_34:
        /*000c*/ 	.word	0x00000000
        /*0010*/ 	.short	0x0001
        /*0012*/ 	.short	0x0008
        /*0014*/ 	.byte	0x00, 0xf5, 0x21, 0x00


	//----- nvinfo : EIATTR_KPARAM_INFO
	.align		4
.L_35:
        /*0018*/ 	.byte	0x04, 0x17
        /*001a*/ 	.short	(.L_37 - .L_36)
.L_36:
        /*001c*/ 	.word	0x00000000
        /*0020*/ 	.short	0x0000
        /*0022*/ 	.short	0x0000
        /*0024*/ 	.byte	0x00, 0xf5, 0x21, 0x00


	//----- nvinfo : EIATTR_SPARSE_MMA_MASK
	.align		4
.L_37:
        /*0028*/ 	.byte	0x03, 0x50
        /*002a*/ 	.short	0x0000


	//----- nvinfo : EIATTR_MAXREG_COUNT
	.align		4
        /*002c*/ 	.byte	0x03, 0x1b
        /*002e*/ 	.short	0x00ff


	//----- nvinfo : EIATTR_NUM_BARRIERS
	.align		4
        /*0030*/ 	.byte	0x02, 0x4c
        /*0032*/ 	.byte	0x01
	.zero		1


	//----- nvinfo : EIATTR_MERCURY_ISA_VERSION
	.align		4
        /*0034*/ 	.byte	0x03, 0x5f
        /*0036*/ 	.short	0x0101


	//----- nvinfo : EIATTR_COOP_GROUP_MASK_REGIDS
	.align		4
        /*0038*/ 	.byte	0x04, 0x29
        /*003a*/ 	.short	(.L_39 - .L_38)


	//   ....[0]....
.L_38:
        /*003c*/ 	.word	0xffffffff


	//   ....[1]....
        /*0040*/ 	.word	0xffffffff


	//   ....[2]....
        /*0044*/ 	.word	0xffffffff


	//   ....[3]....
        /*0048*/ 	.word	0xffffffff


	//   ....[4]....
        /*004c*/ 	.word	0xffffffff


	//   ....[5]....
        /*0050*/ 	.word	0xffffffff


	//   ....[6]....
        /*0054*/ 	.word	0xffffffff


	//   ....[7]....
        /*0058*/ 	.word	0xffffffff


	//   ....[8]....
        /*005c*/ 	.word	0xffffffff


	//   ....[9]....
        /*0060*/ 	.word	0xffffffff


	//   ....[10]....
        /*0064*/ 	.word	0xffffffff


	//   ....[11]....
        /*0068*/ 	.word	0xffffffff


	//   ....[12]....
        /*006c*/ 	.word	0xffffffff


	//   ....[13]....
        /*0070*/ 	.word	0xffffffff


	//   ....[14]....
        /*0074*/ 	.word	0xffffffff


	//   ....[15]....
        /*0078*/ 	.word	0xffffffff


	//   ....[16]....
        /*007c*/ 	.word	0xffffffff


	//   ....[17]....
        /*0080*/ 	.word	0xffffffff


	//   ....[18]....
        /*0084*/ 	.word	0xffffffff


	//   ....[19]....
        /*0088*/ 	.word	0xffffffff


	//   ....[20]....
        /*008c*/ 	.word	0x05000005


	//   ....[21]....
        /*0090*/ 	.word	0x05000005


	//   ....[22]....
        /*0094*/ 	.word	0x05000005


	//   ....[23]....
        /*0098*/ 	.word	0x05000005


	//   ....[24]....
        /*009c*/ 	.word	0x05000005


	//   ....[25]....
        /*00a0*/ 	.word	0x05000005


	//   ....[26]....
        /*00a4*/ 	.word	0x05000005


	//   ....[27]....
        /*00a8*/ 	.word	0x05000005


	//   ....[28]....
        /*00ac*/ 	.word	0x05000005


	//   ....[29]....
        /*00b0*/ 	.word	0x05000005


	//   ....[30]....
        /*00b4*/ 	.word	0x05000005


	//   ....[31]....
        /*00b8*/ 	.word	0x05000005


	//   ....[32]....
        /*00bc*/ 	.word	0x05000005


	//   ....[33]....
        /*00c0*/ 	.word	0x05000005


	//   ....[34]....
        /*00c4*/ 	.word	0x05000005


	//   ....[35]....
        /*00c8*/ 	.word	0x05000005


	//   ....[36]....
        /*00cc*/ 	.word	0x05000005


	//   ....[37]....
        /*00d0*/ 	.word	0x05000005


	//   ....[38]....
        /*00d4*/ 	.word	0x05000005


	//   ....[39]....
        /*00d8*/ 	.word	0x05000005


	//----- nvinfo : EIATTR_COOP_GROUP_INSTR_OFFSETS
	.align		4
.L_39:
        /*00dc*/ 	.byte	0x04, 0x28
        /*00de*/ 	.short	(.L_41 - .L_40)


	//   ....[0]....
.L_40:
        /*00e0*/ 	.word	0x00000170


	//   ....[1]....
        /*00e4*/ 	.word	0x00000180


	//   ....[2]....
        /*00e8*/ 	.word	0x000001a0


	//   ....[3]....
        /*00ec*/ 	.word	0x000001b0


	//   ....[4]....
        /*00f0*/ 	.word	0x000001d0


	//   ....[5]....
        /*00f4*/ 	.word	0x000001e0


	//   ....[6]....
        /*00f8*/ 	.word	0x00000200


	//   ....[7]....
        /*00fc*/ 	.word	0x00000210


	//   ....[8]....
        /*0100*/ 	.word	0x00000230


	//   ....[9]....
        /*0104*/ 	.word	0x00000240


	//   ....[10]....
        /*0108*/ 	.word	0x00000350


	//   ....[11]....
        /*010c*/ 	.word	0x00000360


	//   ....[12]....
        /*0110*/ 	.word	0x00000380


	//   ....[13]....
        /*0114*/ 	.word	0x00000390


	//   ....[14]....
        /*0118*/ 	.word	0x000003b0


	//   ....[15]....
        /*011c*/ 	.word	0x000003c0


	//   ....[16]....
        /*0120*/ 	.word	0x000003e0


	//   ....[17]....
        /*0124*/ 	.word	0x000003f0


	//   ....[18]....
        /*0128*/ 	.word	0x00000410


	//   ....[19]....
        /*012c*/ 	.word	0x00000420


	//   ....[20]....
        /*0130*/ 	.word	0x000005c0


	//   ....[21]....
        /*0134*/ 	.word	0x00000650


	//   ....[22]....
        /*0138*/ 	.word	0x000006c0


	//   ....[23]....
        /*013c*/ 	.word	0x00000710


	//   ....[24]....
        /*0140*/ 	.word	0x00000780


	//   ....[25]....
        /*0144*/ 	.word	0x000007d0


	//   ....[26]....
        /*0148*/ 	.word	0x00000840


	//   ....[27]....
        /*014c*/ 	.word	0x00000890


	//   ....[28]....
        /*0150*/ 	.word	0x00000900


	//   ....[29]....
        /*0154*/ 	.word	0x00000950


	//   ....[30]....
        /*0158*/ 	.word	0x000009d0


	//   ....[31]....
        /*015c*/ 	.word	0x00000a20


	//   ....[32]....
        /*0160*/ 	.word	0x00000a90


	//   ....[33]....
        /*0164*/ 	.word	0x00000ae0


	//   ....[34]....
        /*0168*/ 	.word	0x00000b50


	//   ....[35]....
        /*016c*/ 	.word	0x00000ba0


	//   ....[36]....
        /*0170*/ 	.word	0x00000c10


	//   ....[37]....
        /*0174*/ 	.word	0x00000c60


	//   ....[38]....
        /*0178*/ 	.word	0x00000cd0


	//   ....[39]....
        /*017c*/ 	.word	0x00000d20


	//----- nvinfo : EIATTR_VRC_CTA_INIT_COUNT
	.align		4
.L_41:
        /*0180*/ 	.byte	0x02, 0x4a
	.zero		1
	.zero		1


	//----- nvinfo : EIATTR_EXIT_INSTR_OFFSETS
	.align		4
        /*0184*/ 	.byte	0x04, 0x1c
        /*0186*/ 	.short	(.L_43 - .L_42)


	//   ....[0]....
.L_42:
        /*0188*/ 	.word	0x00000550


	//----- nvinfo : EIATTR_CRS_STACK_SIZE
	.align		4
.L_43:
        /*018c*/ 	.byte	0x04, 0x1e
        /*018e*/ 	.short	(.L_45 - .L_44)
.L_44:
        /*0190*/ 	.word	0x00000000


	//----- nvinfo : EIATTR_CBANK_PARAM_SIZE
	.align		4
.L_45:
        /*0194*/ 	.byte	0x03, 0x19
        /*0196*/ 	.short	0x0010


	//----- nvinfo : EIATTR_PARAM_CBANK
	.align		4
        /*0198*/ 	.byte	0x04, 0x0a
        /*019a*/ 	.short	(.L_47 - .L_46)
	.align		4
.L_46:
        /*019c*/ 	.word	index@(.nv.constant0._Z12parallel_sumPKdPd)
        /*01a0*/ 	.short	0x0380
        /*01a2*/ 	.short	0x0010


	//----- nvinfo : EIATTR_SW_WAR
	.align		4
.L_47:
        /*01a4*/ 	.byte	0x04, 0x36
        /*01a6*/ 	.short	(.L_49 - .L_48)
.L_48:
        /*01a8*/ 	.word	0x00000008
.L_49:


//--------------------- .nv.callgraph             --------------------------
	.section	.nv.callgraph,"",@"SHT_CUDA_CALLGRAPH"
	.align	4
	.sectionentsize	8
	.align		4
        /*0000*/ 	.word	0x00000000
	.align		4
        /*0004*/ 	.word	0xffffffff
	.align		4
        /*0008*/ 	.word	0x00000000
	.align		4
        /*000c*/ 	.word	0xfffffffe
	.align		4
        /*0010*/ 	.word	0x00000000
	.align		4
        /*0014*/ 	.word	0xfffffffd
	.align		4
        /*0018*/ 	.word	0x00000000
	.align		4
        /*001c*/ 	.word	0xfffffffc


//--------------------- .text._Z7zUpdatePKdS0_PdS0_ --------------------------
	.section	.text._Z7zUpdatePKdS0_PdS0_,"ax",@progbits
	.align	128
        .global         _Z7zUpdatePKdS0_PdS0_
        .type           _Z7zUpdatePKdS0_PdS0_,@function
        .size           _Z7zUpdatePKdS0_PdS0_,(.L_x_41 - _Z7zUpdatePKdS0_PdS0_)
        .other          _Z7zUpdatePKdS0_PdS0_,@"STO_CUDA_ENTRY STV_DEFAULT"
_Z7zUpdatePKdS0_PdS0_:
.text._Z7zUpdatePKdS0_PdS0_:
[----:B------:R-:W-:Y:S01]  /*0000*/  LDC R1, c[0x0][0x37c] ;  /* 0x0000df00ff017b82 */ /* 0x000fe20000000800 */
[----:B------:R-:W0:Y:S01]  /*0010*/  S2R R0, SR_CTAID.X ;  /* 0x0000000000007919 */ /* 0x000e220000002500 */
[----:B------:R-:W0:Y:S06]  /*0020*/  LDCU UR4, c[0x0][0x360] ;  /* 0x00006c00ff0477ac */ /* 0x000e2c0008000800 */
[----:B------:R-:W1:Y:S01]  /*0030*/  LDC.64 R4, c[0x0][0x380] ;  /* 0x0000e000ff047b82 */ /* 0x000e620000000a00 */
[----:B------:R-:W0:Y:S01]  /*0040*/  S2R R7, SR_TID.X ;  /* 0x0000000000077919 */ /* 0x000e220000002100 */
[----:B------:R-:W2:Y:S06]  /*0050*/  LDCU.64 UR6, c[0x0][0x358] ;  /* 0x00006b00ff0677ac */ /* 0x000eac0008000a00 */
[----:B------:R-:W2:Y:S02]  /*0060*/  LDC.64 R2, c[0x0][0x398] ;  /* 0x0000e600ff027b82 */ /* 0x000ea40000000a00 */
[----:B--2---:R-:W2:Y:S01]  /*0070*/  LDG.E.64.CONSTANT R12, desc[UR6][R2.64+0x8] ;  /* 0x00000806020c7981 */ /* 0x004ea2000c1e9b00 */
[----:B0-----:R-:W-:-:S03]  /*0080*/  IMAD R0, R0, UR4, R7 ;  /* 0x0000000400007c24 */ /* 0x001fc6000f8e0207 */
[----:B------:R-:W3:Y:S01]  /*0090*/  LDG.E.64.CONSTANT R14, desc[UR6][R2.64+0x10] ;  /* 0x00001006020e7981 */ /* 0x000ee2000c1e9b00 */
[----:B------:R-:W-:-:S03]  /*00a0*/  IMAD.SHL.U32 R7, R0, 0x20, RZ ;  /* 0x0000002000077824 */ /* 0x000fc600078e00ff */
[----:B------:R-:W4:Y:S01]  /*00b0*/  LDG.E.64.CONSTANT R18, desc[UR6][R2.64+0x18] ;  /* 0x0000180602127981 */ /* 0x000f22000c1e9b00 */
[----:B-1----:R-:W-:-:S03]  /*00c0*/  IMAD.WIDE R4, R7, 0x8, R4 ;  /* 0x0000000807047825 */ /* 0x002fc600078e0204 */
[----:B------:R-:W5:Y:S04]  /*00d0*/  LDG.E.64.CONSTANT R6, desc[UR6][R2.64] ;  /* 0x0000000602067981 */ /* 0x000f68000c1e9b00 */
[----:B------:R-:W5:Y:S04]  /*00e0*/  LDG.E.64.CONSTANT R8, desc[UR6][R4.64] ;  /* 0x0000000604087981 */ /* 0x000f68000c1e9b00 */
[----:B------:R-:W2:Y:S04]  /*00f0*/  LDG.E.64.CONSTANT R22, desc[UR6][R4.64+0x8] ;  /* 0x0000080604167981 */ /* 0x000ea8000c1e9b00 */
[----:B------:R-:W3:Y:S04]  /*0100*/  LDG.E.64.CONSTANT R16, desc[UR6][R4.64+0x10] ;  /* 0x0000100604107981 */ /* 0x000ee8000c1e9b00 */
[----:B------:R-:W4:Y:S01]  /*0110*/  LDG.E.64.CONSTANT R20, desc[UR6][R4.64+0x18] ;  /* 0x0000180604147981 */ /* 0x000f22000c1e9b00 */
[----:B-----5:R-:W-:-:S03]  /*0120*/  DFMA R10, R6, R8, RZ ;  /* 0x00000008060a722b */ /* 0x020fc600000000ff */
[----:B------:R-:W5:Y:S04]  /*0130*/  LDG.E.64.CONSTANT R6, desc[UR6][R2.64+0x20] ;  /* 0x0000200602067981 */ /* 0x000f68000c1e9b00 */
[----:B------:R-:W5:Y:S01]  /*0140*/  LDG.E.64.CONSTANT R8, desc[UR6][R4.64+0x20] ;  /* 0x0000200604087981 */ /* 0x000f62000c1e9b00 */
[----:B--2---:R-:W-:-:S03]  /*0150*/  DFMA R22, R12, R22, R10 ;  /* 0x000000160c16722b */ /* 0x004fc6000000000a */
[----:B------:R-:W2:Y:S04]  /*0160*/  LDG.E.64.CONSTANT R10, desc[UR6][R2.64+0x28] ;  /* 0x00002806020a7981 */ /* 0x000ea8000c1e9b00 */
[----:B------:R-:W2:Y:S01]  /*0170*/  LDG.E.64.CONSTANT R12, desc[UR6][R4.64+0x28] ;  /* 0x00002806040c7981 */ /* 0x000ea2000c1e9b00 */
[----:B---3--:R-:W-:-:S03]  /*0180*/  DFMA R22, R14, R16, R22 ;  /* 0x000000100e16722b */ /* 0x008fc60000000016 */
[----:B------:R-:W3:Y:S04]  /*0190*/  LDG.E.64.CONSTANT R14, desc[UR6][R2.64+0x30] ;  /* 0x00003006020e7981 */ /* 0x000ee8000c1e9b00 */
[----:B------:R-:W3:Y:S01]  /*01a0*/  LDG.E.64.CONSTANT R16, desc[UR6][R4.64+0x30] ;  /* 0x0000300604107981 */ /* 0x000ee2000c1e9b00 */
[----:B----4-:R-:W-:-:S03]  /*01b0*/  DFMA R22, R18, R20, R22 ;  /* 0x000000141216722b */ /* 0x010fc60000000016 */
[----:B------:R-:W4:Y:S04]  /*01c0*/  LDG.E.64.CONSTANT R18, desc[UR6][R2.64+0x38] ;  /* 0x0000380602127981 */ /* 0x000f28000c1e9b00 */
[----:B------:R-:W4:Y:S01]  /*01d0*/  LDG.E.64.CONSTANT R20, desc[UR6][R4.64+0x38] ;  /* 0x0000380604147981 */ /* 0x000f22000c1e9b00 */
[----:B-----5:R-:W-:-:S03]  /*01e0*/  DFMA R22, R6, R8, R22 ;  /* 0x000000080616722b */ /* 0x020fc60000000016 */
        /* <DEDUP_REMOVED lines=60> */
[----:B------:R-:W5:Y:S01]  /*05b0*/  LDG.E.64.CONSTANT R22, desc[UR6][R2.64+0xe0] ;  /* 0x0000e00602167981 */ /* 0x000f62000c1e9b00 */
[----:B------:R-:W0:Y:S03]  /*05c0*/  LDC.64 R8, c[0x0][0x388] ;  /* 0x0000e200ff087b82 */ /* 0x000e260000000a00 */
        /* <DEDUP_REMOVED lines=8> */
[----:B------:R-:W4:Y:S01]  /*0650*/  LDG.E.64.CONSTANT R18, desc[UR6][R2.64+0xf8] ;  /* 0x0000f80602127981 */ /* 0x000f22000c1e9b00 */
[----:B0-----:R-:W-:-:S03]  /*0660*/  IMAD.WIDE R8, R0, 0x8, R8 ;  /* 0x0000000800087825 */ /* 0x001fc600078e0208 */
[----:B------:R-:W4:Y:S04]  /*0670*/  LDG.E.64.CONSTANT R20, desc[UR6][R4.64+0xf8] ;  /* 0x0000f80604147981 */ /* 0x000f28000c1e9b00 */
[----:B------:R-:W4:Y:S01]  /*0680*/  LDG.E.64.CONSTANT R8, desc[UR6][R8.64] ;  /* 0x0000000608087981 */ /* 0x000f22000c1e9b00 */
[----:B------:R-:W-:Y:S01]  /*0690*/  UMOV UR4, 0xfefa39ef ;  /* 0xfefa39ef00047882 */ /* 0x000fe20000000000 */
[----:B------:R-:W-:Y:S01]  /*06a0*/  UMOV UR5, 0x3fe62e42 ;  /* 0x3fe62e4200057882 */ /* 0x000fe20000000000 */
[----:B------:R-:W-:Y:S01]  /*06b0*/  BSSY.RECONVERGENT B0, `(.L_x_0) ;  /* 0x0000055000007945 */ /* 0x000fe20003800200 */
[----:B------:R-:W-:Y:S01]  /*06c0*/  IMAD.MOV.U32 R28, RZ, RZ, RZ ;  /* 0x000000ffff1c7224 */ /* 0x000fe200078e00ff */
[----:B-----5:R-:W-:-:S08]  /*06d0*/  DFMA R6, R22, R6, R24 ;  /* 0x000000061606722b */ /* 0x020fd00000000018 */
[----:B--2---:R-:W-:-:S08]  /*06e0*/  DFMA R6, R10, R12, R6 ;  /* 0x0000000c0a06722b */ /* 0x004fd00000000006 */
[----:B---3--:R-:W-:-:S08]  /*06f0*/  DFMA R6, R14, R16, R6 ;  /* 0x000000100e06722b */ /* 0x008fd00000000006 */
[----:B----4-:R-:W-:-:S08]  /*0700*/  DFMA R6, R18, R20, R6 ;  /* 0x000000141206722b */ /* 0x010fd00000000006 */
[----:B------:R-:W-:Y:S01]  /*0710*/  DMUL R10, R6, R8 ;  /* 0x00000008060a7228 */ /* 0x000fe20000000000 */
[----:B------:R-:W-:Y:S02]  /*0720*/  IMAD.MOV.U32 R6, RZ, RZ, 0x652b82fe ;  /* 0x652b82feff067424 */ /* 0x000fe400078e00ff */
[----:B------:R-:W-:-:S06]  /*0730*/  IMAD.MOV.U32 R7, RZ, RZ, 0x3ff71547 ;  /* 0x3ff71547ff077424 */ /* 0x000fcc00078e00ff */
[----:B------:R-:W-:-:S08]  /*0740*/  DFMA R6, R10, R6, 6.75539944105574400000e+15 ;  /* 0x433800000a06742b */ /* 0x000fd00000000006 */
[----:B------:R-:W-:-:S08]  /*0750*/  DADD R2, R6, -6.75539944105574400000e+15 ;  /* 0xc338000006027429 */ /* 0x000fd00000000000 */
[----:B------:R-:W-:Y:S01]  /*0760*/  DFMA R12, R2, -UR4, R10 ;  /* 0x80000004020c7c2b */ /* 0x000fe2000800000a */
[----:B------:R-:W-:Y:S01]  /*0770*/  UMOV UR4, 0x3b39803f ;  /* 0x3b39803f00047882 */ /* 0x000fe20000000000 */
[----:B------:R-:W-:-:S06]  /*0780*/  UMOV UR5, 0x3c7abc9e ;  /* 0x3c7abc9e00057882 */ /* 0x000fcc0000000000 */
[----:B------:R-:W-:Y:S01]  /*0790*/  DFMA R2, R2, -UR4, R12 ;  /* 0x8000000402027c2b */ /* 0x000fe2000800000c */
[----:B------:R-:W-:Y:S01]  /*07a0*/  IMAD.MOV.U32 R12, RZ, RZ, -0x35dec16 ;  /* 0xfca213eaff0c7424 */ /* 0x000fe200078e00ff */
[----:B------:R-:W-:Y:S01]  /*07b0*/  MOV R13, 0x3e928af3 ;  /* 0x3e928af3000d7802 */ /* 0x000fe20000000f00 */
[----:B------:R-:W-:Y:S01]  /*07c0*/  UMOV UR4, 0x69ce2bdf ;  /* 0x69ce2bdf00047882 */ /* 0x000fe20000000000 */
[----:B------:R-:W-:-:S04]  /*07d0*/  UMOV UR5, 0x3e5ade15 ;  /* 0x3e5ade1500057882 */ /* 0x000fc80000000000 */
[----:B------:R-:W-:Y:S01]  /*07e0*/  DFMA R12, R2, UR4, R12 ;  /* 0x00000004020c7c2b */ /* 0x000fe2000800000c */
[----:B------:R-:W-:Y:S01]  /*07f0*/  UMOV UR4, 0x62401315 ;  /* 0x6240131500047882 */ /* 0x000fe20000000000 */
[----:B------:R-:W-:-:S06]  /*0800*/  UMOV UR5, 0x3ec71dee ;  /* 0x3ec71dee00057882 */ /* 0x000fcc0000000000 */
[----:B------:R-:W-:Y:S01]  /*0810*/  DFMA R12, R2, R12, UR4 ;  /* 0x00000004020c7e2b */ /* 0x000fe2000800000c */
        /* <DEDUP_REMOVED lines=21> */
[----:B------:R-:W-:Y:S01]  /*0970*/  LEA.HI R7, R6, R6, RZ, 0x1 ;  /* 0x0000000606077211 */ /* 0x000fe200078f08ff */
[----:B------:R-:W-:Y:S01]  /*0980*/  DSETP.GEU.AND P2, PT, R10, RZ, PT ;  /* 0x000000ff0a00722a */ /* 0x000fe20003f4e000 */
[----:B------:R-:W-:Y:S01]  /*0990*/  FSETP.GEU.AND P1, PT, |R11|, 4.1917929649353027344, PT ;  /* 0x4086232b0b00780b */ /* 0x000fe20003f2e200 */
[----:B------:R-:W0:Y:S04]  /*09a0*/  LDCU.64 UR4, c[0x0][0x398] ;  /* 0x00007300ff0477ac */ /* 0x000e280008000a00 */
[----:B------:R-:W-:Y:S01]  /*09b0*/  DFMA R12, R2, R12, 1 ;  /* 0x3ff00000020c742b */ /* 0x000fe2000000000c */
[----:B------:R-:W-:-:S07]  /*09c0*/  SHF.R.S32.HI R7, RZ, 0x1, R7 ;  /* 0x00000001ff077819 */ /* 0x000fce0000011407 */
[----:B------:R-:W-:Y:S01]  /*09d0*/  DFMA R2, R2, R12, 1 ;  /* 0x3ff000000202742b */ /* 0x000fe2000000000c */
[----:B------:R-:W-:Y:S01]  /*09e0*/  IMAD.IADD R16, R6, 0x1, -R7 ;  /* 0x0000000106107824 */ /* 0x000fe200078e0a07 */
[----:B------:R-:W-:-:S04]  /*09f0*/  DADD R12, R10, +INF ;  /* 0x7ff000000a0c7429 */ /* 0x000fc80000000000 */
[----:B------:R-:W-:Y:S01]  /*0a00*/  LEA R17, R16, 0x3ff00000, 0x14 ;  /* 0x3ff0000010117811 */ /* 0x000fe200078ea0ff */
[----:B------:R-:W-:-:S03]  /*0a10*/  IMAD.MOV.U32 R16, RZ, RZ, RZ ;  /* 0x000000ffff107224 */ /* 0x000fc600078e00ff */
[----:B------:R-:W-:Y:S02]  /*0a20*/  IMAD R15, R7, 0x100000, R3 ;  /* 0x00100000070f7824 */ /* 0x000fe400078e0203 */
[----:B------:R-:W-:-:S06]  /*0a30*/  IMAD.MOV.U32 R14, RZ, RZ, R2 ;  /* 0x000000ffff0e7224 */ /* 0x000fcc00078e0002 */
[----:B------:R-:W-:Y:S01]  /*0a40*/  DMUL R14, R14, R16 ;  /* 0x000000100e0e7228 */ /* 0x000fe20000000000 */
[----:B------:R-:W-:Y:S02]  /*0a50*/  FSETP.GEU.AND P0, PT, |R11|, 4.2275390625, PT ;  /* 0x408748000b00780b */ /* 0x000fe40003f0e200 */
[----:B------:R-:W-:Y:S02]  /*0a60*/  FSEL R7, R12, RZ, P2 ;  /* 0x000000ff0c077208 */ /* 0x000fe40001000000 */
[----:B------:R-:W-:Y:S02]  /*0a70*/  FSEL R13, R13, RZ, P2 ;  /* 0x000000ff0d0d7208 */ /* 0x000fe40001000000 */
[----:B------:R-:W-:-:S03]  /*0a80*/  LEA R3, R6, R3, 0x14 ;  /* 0x0000000306037211 */ /* 0x000fc600078ea0ff */
[----:B------:R-:W-:Y:S02]  /*0a90*/  FSEL R7, R7, R14, P0 ;  /* 0x0000000e07077208 */ /* 0x000fe40000000000 */
[----:B------:R-:W-:Y:S02]  /*0aa0*/  @P1 FSEL R3, R13, R15, P0 ;  /* 0x0000000f0d031208 */ /* 0x000fe40000000000 */
[----:B------:R-:W-:-:S06]  /*0ab0*/  FSEL R2, R2, R7, !P1 ;  /* 0x0000000702027208 */ /* 0x000fcc0004800000 */
[----:B------:R-:W-:-:S06]  /*0ac0*/  DADD R6, R2, 1 ;  /* 0x3ff0000002067429 */ /* 0x000fcc0000000000 */
[----:B------:R-:W1:Y:S04]  /*0ad0*/  MUFU.RCP64H R11, R7 ;  /* 0x00000007000b7308 */ /* 0x000e680000001800 */
[----:B------:R-:W-:-:S06]  /*0ae0*/  VIADD R10, R7, 0x300402 ;  /* 0x00300402070a7836 */ /* 0x000fcc0000000000 */
[----:B-1----:R-:W-:-:S08]  /*0af0*/  DFMA R2, -R6, R10, 1 ;  /* 0x3ff000000602742b */ /* 0x002fd0000000010a */
[----:B------:R-:W-:Y:S01]  /*0b00*/  DFMA R2, R2, R2, R2 ;  /* 0x000000020202722b */ /* 0x000fe20000000002 */
[----:B------:R-:W-:Y:S01]  /*0b10*/  FSETP.GEU.AND P0, PT, |R10|, 5.8789094863358348022e-39, PT ;  /* 0x004004020a00780b */ /* 0x000fe20003f0e200 */
[----:B0-----:R-:W-:-:S06]  /*0b20*/  UIADD3 UR4, UP0, UPT, UR4, 0x10, URZ ;  /* 0x0000001004047890 */ /* 0x001fcc000ff1e0ff */
[----:B------:R-:W-:Y:S01]  /*0b30*/  DFMA R12, R10, R2, R10 ;  /* 0x000000020a0c722b */ /* 0x000fe2000000000a */
[----:B------:R-:W-:Y:S01]  /*0b40*/  UIADD3.X UR5, UPT, UPT, URZ, UR5, URZ, UP0, !UPT ;  /* 0x00000005ff057290 */ /* 0x000fe200087fe4ff */
[----:B------:R-:W-:-:S06]  /*0b50*/  IADD3 R2, P1, PT, R4, 0x10, RZ ;  /* 0x0000001004027810 */ /* 0x000fcc0007f3e0ff */
[----:B------:R-:W-:Y:S01]  /*0b60*/  DFMA R14, -R6, R12, 1 ;  /* 0x3ff00000060e742b */ /* 0x000fe2000000010c */
[----:B------:R-:W-:Y:S01]  /*0b70*/  IMAD.X R3, RZ, RZ, R5, P1 ;  /* 0x000000ffff037224 */ /* 0x000fe200008e0605 */
[----:B------:R-:W-:Y:S01]  /*0b80*/  MOV R5, UR5 ;  /* 0x0000000500057c02 */ /* 0x000fe20008000f00 */
[----:B------:R-:W-:-:S05]  /*0b90*/  IMAD.U32 R4, RZ, RZ, UR4 ;  /* 0x00000004ff047e24 */ /* 0x000fca000f8e00ff */
[----:B------:R-:W-:Y:S01]  /*0ba0*/  DFMA R12, R12, R14, R12 ;  /* 0x0000000e0c0c722b */ /* 0x000fe2000000000c */
[----:B------:R-:W-:Y:S10]  /*0bb0*/  @P0 BRA `(.L_x_1) ;  /* 0x0000000000100947 */ /* 0x000ff40003800000 */
[----:B------:R-:W-:-:S05]  /*0bc0*/  LOP3.LUT R10, R7, 0x7fffffff, RZ, 0xc0, !PT ;  /* 0x7fffffff070a7812 */ /* 0x000fca00078ec0ff */
[----:B------:R-:W-:Y:S01]  /*0bd0*/  VIADD R14, R10, 0xfff00000 ;  /* 0xfff000000a0e7836 */ /* 0x000fe20000000000 */
[----:B------:R-:W-:-:S07]  /*0be0*/  MOV R10, 0xc00 ;  /* 0x00000c00000a7802 */ /* 0x000fce0000000f00 */
[----:B------:R-:W-:Y:S05]  /*0bf0*/  CALL.REL.NOINC `($__internal_0_$__cuda_sm20_dblrcp_rn_slowpath_v3) ;  /* 0x0000000c00087944 */ /* 0x000fea0003c00000 */
.L_x_1:
[----:B------:R-:W-:Y:S05]  /*0c00*/  BSYNC.RECONVERGENT B0 ;  /* 0x0000000000007941 */ /* 0x000fea0003800200 */
.L_x_0:
[----:B------:R-:W0:Y:S01]  /*0c10*/  LDCU.64 UR4, c[0x0][0x390] ;  /* 0x00007200ff0477ac */ /* 0x000e220008000a00 */
[----:B------:R-:W-:Y:S01]  /*0c20*/  ISETP.GE.AND P0, PT, R28, 0x20, PT ;  /* 0x000000201c00780c */ /* 0x000fe20003f06270 */
[----:B------:R-:W-:Y:S01]  /*0c30*/  DMUL R6, R8, R12 ;  /* 0x0000000c08067228 */ /* 0x000fe20000000000 */
[----:B0-----:R-:W-:-:S04]  /*0c40*/  UIADD3 UR4, UP0, UPT, UR4, 0x10000, URZ ;  /* 0x0001000004047890 */ /* 0x001fc8000ff1e0ff */
[----:B------:R-:W-:Y:S02]  /*0c50*/  UIADD3.X UR5, UPT, UPT, URZ, UR5, URZ, UP0, !UPT ;  /* 0x00000005ff057290 */ /* 0x000fe400087fe4ff */
[----:B------:R-:W-:-:S04]  /*0c60*/  IMAD.U32 R8, RZ, RZ, UR4 ;  /* 0x00000004ff087e24 */ /* 0x000fc8000f8e00ff */
[----:B------:R-:W-:Y:S01]  /*0c70*/  IMAD.U32 R9, RZ, RZ, UR5 ;  /* 0x00000005ff097e24 */ /* 0x000fe2000f8e00ff */
[----:B------:R-:W-:Y:S06]  /*0c80*/  @P0 BRA `(.L_x_2) ;  /* 0x00000008006c0947 */ /* 0x000fec0003800000 */
[----:B------:R-:W-:Y:S02]  /*0c90*/  IADD3 R10, PT, PT, -R28, 0x20, RZ ;  /* 0x000000201c0a7810 */ /* 0x000fe40007ffe1ff */
[----:B------:R-:W-:Y:S02]  /*0ca0*/  PLOP3.LUT P0, PT, PT, PT, PT, 0x80, 0x8 ;  /* 0x000000000008781c */ /* 0x000fe40003f0f070 */
[----:B------:R-:W-:-:S13]  /*0cb0*/  ISETP.GT.AND P1, PT, R10, 0xc, PT ;  /* 0x0000000c0a00780c */ /* 0x000fda0003f24270 */
[----:B------:R-:W-:Y:S05]  /*0cc0*/  @!P1 BRA `(.L_x_3) ;  /* 0x0000000400809947 */ /* 0x000fea0003800000 */
[----:B------:R-:W-:-:S13]  /*0cd0*/  PLOP3.LUT P0, PT, PT, PT, PT, 0x8, 0x80 ;  /* 0x000000000080781c */ /* 0x000fda0003f0e170 */
.L_x_4:
[----:B-1----:R-:W2:Y:S04]  /*0ce0*/  LDG.E.64.CONSTANT R26, desc[UR6][R4.64+-0x10] ;  /* 0xfffff006041a7981 */ /* 0x002ea8000c1e9b00 */
[----:B------:R-:W2:Y:S04]  /*0cf0*/  LDG.E.64.CONSTANT R22, desc[UR6][R2.64+-0x10] ;  /* 0xfffff00602167981 */ /* 0x000ea8000c1e9b00 */
[----:B------:R-:W3:Y:S04]  /*0d00*/  LDG.E.64.CONSTANT R20, desc[UR6][R4.64+-0x8] ;  /* 0xfffff80604147981 */ /* 0x000ee8000c1e9b00 */
[----:B------:R-:W3:Y:S04]  /*0d10*/  LDG.E.64.CONSTANT R14, desc[UR6][R2.64+-0x8] ;  /* 0xfffff806020e7981 */ /* 0x000ee8000c1e9b00 */
[----:B------:R-:W4:Y:S04]  /*0d20*/  LDG.E.64.CONSTANT R18, desc[UR6][R4.64+0x8] ;  /* 0x0000080604127981 */ /* 0x000f28000c1e9b00 */
[----:B------:R-:W4:Y:S04]  /*0d30*/  LDG.E.64.CONSTANT R10, desc[UR6][R2.64+0x8] ;  /* 0x00000806020a7981 */ /* 0x000f28000c1e9b00 */
[----:B------:R-:W5:Y:S04]  /*0d40*/  LDG.E.64.CONSTANT R16, desc[UR6][R4.64] ;  /* 0x0000000604107981 */ /* 0x000f68000c1e9b00 */
[----:B------:R-:W5:Y:S04]  /*0d50*/  LDG.E.64.CONSTANT R12, desc[UR6][R2.64] ;  /* 0x00000006020c7981 */ /* 0x000f68000c1e9b00 */
[----:B------:R-:W5:Y:S01]  /*0d60*/  LDG.E.64.CONSTANT R24, desc[UR6][R2.64+0x10] ;  /* 0x0000100602187981 */ /* 0x000f62000c1e9b00 */
[----:B--2---:R-:W-:-:S02]  /*0d70*/  DFMA R22, R6, -R22, R26 ;  /* 0x800000160616722b */ /* 0x004fc4000000001a */
[----:B---3--:R-:W-:-:S06]  /*0d80*/  DFMA R14, R6, -R14, R20 ;  /* 0x8000000e060e722b */ /* 0x008fcc0000000014 */
[----:B------:R-:W-:Y:S02]  /*0d90*/  DFMA R26, R22, -0.5, R26 ;  /* 0xbfe00000161a782b */ /* 0x000fe4000000001a */
[----:B------:R-:W2:Y:S01]  /*0da0*/  LDG.E.64.CONSTANT R22, desc[UR6][R4.64+0x10] ;  /* 0x0000100604167981 */ /* 0x000ea2000c1e9b00 */
[----:B----4-:R-:W-:Y:S02]  /*0db0*/  DFMA R10, R6, -R10, R18 ;  /* 0x8000000a060a722b */ /* 0x010fe40000000012 */
[----:B------:R-:W-:Y:S01]  /*0dc0*/  DFMA R20, R14, -0.5, R20 ;  /* 0xbfe000000e14782b */ /* 0x000fe20000000014 */
[----:B------:R-:W3:Y:S05]  /*0dd0*/  LDG.E.64.CONSTANT R14, desc[UR6][R4.64+0x18] ;  /* 0x00001806040e7981 */ /* 0x000eea000c1e9b00 */
[----:B------:R-:W-:-:S02]  /*0de0*/  DFMA R18, R10, -0.5, R18 ;  /* 0xbfe000000a12782b */ /* 0x000fc40000000012 */
[----:B------:R-:W3:Y:S01]  /*0df0*/  LDG.E.64.CONSTANT R10, desc[UR6][R2.64+0x18] ;  /* 0x00001806020a7981 */ /* 0x000ee2000c1e9b00 */
[----:B-----5:R-:W-:-:S08]  /*0e00*/  DFMA R12, R6, -R12, R16 ;  /* 0x8000000c060c722b */ /* 0x020fd00000000010 */
[----:B------:R-:W-:Y:S01]  /*0e10*/  DFMA R16, R12, -0.5, R16 ;  /* 0xbfe000000c10782b */ /* 0x000fe20000000010 */
[----:B------:R-:W-:-:S05]  /*0e20*/  IMAD.WIDE R12, R0, 0x8, R8 ;  /* 0x00000008000c7825 */ /* 0x000fca00078e0208 */
[----:B------:R0:W-:Y:S04]  /*0e30*/  STG.E.64 desc[UR6][R12.64+-0x8000], R20 ;  /* 0xff8000140c007986 */ /* 0x0001e8000c101b06 */
[----:B------:R1:W-:Y:S04]  /*0e40*/  STG.E.64 desc[UR6][R12.64+-0x10000], R26 ;  /* 0xff00001a0c007986 */ /* 0x0003e8000c101b06 */
[----:B0-----:R-:W4:Y:S04]  /*0e50*/  LDG.E.64.CONSTANT R20, desc[UR6][R4.64+0x20] ;  /* 0x0000200604147981 */ /* 0x001f28000c1e9b00 */
[----:B-1----:R-:W5:Y:S01]  /*0e60*/  LDG.E.64.CONSTANT R26, desc[UR6][R2.64+0x28] ;  /* 0x00002806021a7981 */ /* 0x002f62000c1e9b00 */
[----:B--2---:R-:W-:-:S08]  /*0e70*/  DFMA R24, R6, -R24, R22 ;  /* 0x800000180618722b */ /* 0x004fd00000000016 */
[----:B------:R-:W-:Y:S02]  /*0e80*/  DFMA R22, R24, -0.5, R22 ;  /* 0xbfe000001816782b */ /* 0x000fe40000000016 */
[----:B------:R-:W4:Y:S01]  /*0e90*/  LDG.E.64.CONSTANT R24, desc[UR6][R2.64+0x20] ;  /* 0x0000200602187981 */ /* 0x000f22000c1e9b00 */
[----:B---3--:R-:W-:-:S08]  /*0ea0*/  DFMA R10, R6, -R10, R14 ;  /* 0x8000000a060a722b */ /* 0x008fd0000000000e */
[----:B------:R-:W-:Y:S02]  /*0eb0*/  DFMA R14, R10, -0.5, R14 ;  /* 0xbfe000000a0e782b */ /* 0x000fe4000000000e */
[----:B------:R-:W5:Y:S01]  /*0ec0*/  LDG.E.64.CONSTANT R10, desc[UR6][R4.64+0x28] ;  /* 0x00002806040a7981 */ /* 0x000f62000c1e9b00 */
[----:B------:R-:W-:-:S03]  /*0ed0*/  IADD3 R29, PT, PT, R0, 0x4000, RZ ;  /* 0x00004000001d7810 */ /* 0x000fc60007ffe0ff */
[----:B------:R0:W-:Y:S04]  /*0ee0*/  STG.E.64 desc[UR6][R12.64], R16 ;  /* 0x000000100c007986 */ /* 0x0001e8000c101b06 */
[----:B------:R1:W-:Y:S04]  /*0ef0*/  STG.E.64 desc[UR6][R12.64+0x8000], R18 ;  /* 0x008000120c007986 */ /* 0x0003e8000c101b06 */
[----:B0-----:R-:W2:Y:S04]  /*0f00*/  LDG.E.64.CONSTANT R16, desc[UR6][R2.64+0x40] ;  /* 0x0000400602107981 */ /* 0x001ea8000c1e9b00 */
[----:B-1----:R-:W3:Y:S01]  /*0f10*/  LDG.E.64.CONSTANT R18, desc[UR6][R2.64+0x48] ;  /* 0x0000480602127981 */ /* 0x002ee2000c1e9b00 */
[----:B----4-:R-:W-:-:S08]  /*0f20*/  DFMA R24, R6, -R24, R20 ;  /* 0x800000180618722b */ /* 0x010fd00000000014 */
[----:B------:R-:W-:Y:S02]  /*0f30*/  DFMA R24, R24, -0.5, R20 ;  /* 0xbfe000001818782b */ /* 0x000fe40000000014 */
[----:B-----5:R-:W-:Y:S01]  /*0f40*/  DFMA R20, R6, -R26, R10 ;  /* 0x8000001a0614722b */ /* 0x020fe2000000000a */
[----:B------:R-:W-:-:S05]  /*0f50*/  IMAD.WIDE R26, R29, 0x8, R8 ;  /* 0x000000081d1a7825 */ /* 0x000fca00078e0208 */
[----:B------:R0:W-:Y:S02]  /*0f60*/  STG.E.64 desc[UR6][R26.64+-0x10000], R22 ;  /* 0xff0000161a007986 */ /* 0x0001e4000c101b06 */
[----:B------:R-:W-:Y:S02]  /*0f70*/  DFMA R12, R20, -0.5, R10 ;  /* 0xbfe00000140c782b */ /* 0x000fe4000000000a */
[----:B------:R1:W-:Y:S04]  /*0f80*/  STG.E.64 desc[UR6][R26.64+-0x8000], R14 ;  /* 0xff80000e1a007986 */ /* 0x0003e8000c101b06 */
[----:B------:R4:W-:Y:S04]  /*0f90*/  STG.E.64 desc[UR6][R26.64], R24 ;  /* 0x000000181a007986 */ /* 0x0009e8000c101b06 */
[----:B------:R-:W5:Y:S04]  /*0fa0*/  LDG.E.64.CONSTANT R20, desc[UR6][R4.64+0x30] ;  /* 0x0000300604147981 */ /* 0x000f68000c1e9b00 */
[----:B0-----:R-:W2:Y:S04]  /*0fb0*/  LDG.E.64.CONSTANT R22, desc[UR6][R2.64+0x38] ;  /* 0x0000380602167981 */ /* 0x001ea8000c1e9b00 */
[----:B-1----:R-:W2:Y:S04]  /*0fc0*/  LDG.E.64.CONSTANT R14, desc[UR6][R4.64+0x38] ;  /* 0x00003806040e7981 */ /* 0x002ea8000c1e9b00 */
[----:B----4-:R-:W5:Y:S04]  /*0fd0*/  LDG.E.64.CONSTANT R24, desc[UR6][R2.64+0x30] ;  /* 0x0000300602187981 */ /* 0x010f68000c1e9b00 */
[----:B------:R-:W4:Y:S04]  /*0fe0*/  LDG.E.64.CONSTANT R10, desc[UR6][R4.64+0x40] ;  /* 0x00004006040a7981 */ /* 0x000f28000c1e9b00 */
[----:B------:R0:W-:Y:S04]  /*0ff0*/  STG.E.64 desc[UR6][R26.64+0x8000], R12 ;  /* 0x0080000c1a007986 */ /* 0x0001e8000c101b06 */
[----:B0-----:R-:W3:Y:S01]  /*1000*/  LDG.E.64.CONSTANT R12, desc[UR6][R4.64+0x48] ;  /* 0x00004806040c7981 */ /* 0x001ee2000c1e9b00 */
[----:B--2---:R-:W-:-:S02]  /*1010*/  DFMA R22, R6, -R22, R14 ;  /* 0x800000160616722b */ /* 0x004fc4000000000e */
[C---:B-----5:R-:W-:Y:S02]  /*1020*/  DFMA R24, R6.reuse, -R24, R20 ;  /* 0x800000180618722b */ /* 0x060fe40000000014 */
[----:B----4-:R-:W-:-:S04]  /*1030*/  DFMA R16, R6, -R16, R10 ;  /* 0x800000100610722b */ /* 0x010fc8000000000a */
[----:B------:R-:W-:Y:S02]  /*1040*/  DFMA R14, R22, -0.5, R14 ;  /* 0xbfe00000160e782b */ /* 0x000fe4000000000e */
[----:B------:R-:W-:Y:S01]  /*1050*/  DFMA R20, R24, -0.5, R20 ;  /* 0xbfe000001814782b */ /* 0x000fe20000000014 */
[----:B------:R-:W2:Y:S01]  /*1060*/  LDG.E.64.CONSTANT R22, desc[UR6][R2.64+0x50] ;  /* 0x0000500602167981 */ /* 0x000ea2000c1e9b00 */
[----:B------:R-:W-:Y:S01]  /*1070*/  VIADD R25, R0, 0x8000 ;  /* 0x0000800000197836 */ /* 0x000fe20000000000 */
[----:B------:R-:W-:Y:S02]  /*1080*/  DFMA R10, R16, -0.5, R10 ;  /* 0xbfe00000100a782b */ /* 0x000fe4000000000a */
[----:B------:R-:W2:Y:S01]  /*1090*/  LDG.E.64.CONSTANT R16, desc[UR6][R4.64+0x50] ;  /* 0x0000500604107981 */ /* 0x000ea2000c1e9b00 */
[----:B------:R-:W-:-:S03]  /*10a0*/  IMAD.WIDE R26, R25, 0x8, R8 ;  /* 0x00000008191a7825 */ /* 0x000fc600078e0208 */
[----:B------:R-:W4:Y:S01]  /*10b0*/  LDG.E.64.CONSTANT R24, desc[UR6][R2.64+0x60] ;  /* 0x0000600602187981 */ /* 0x000f22000c1e9b00 */
[----:B---3--:R-:W-:-:S03]  /*10c0*/  DFMA R18, R6, -R18, R12 ;  /* 0x800000120612722b */ /* 0x008fc6000000000c */
[----:B------:R0:W-:Y:S05]  /*10d0*/  STG.E.64 desc[UR6][R26.64+-0x10000], R20 ;  /* 0xff0000141a007986 */ /* 0x0001ea000c101b06 */
[----:B------:R-:W-:Y:S02]  /*10e0*/  DFMA R12, R18, -0.5, R12 ;  /* 0xbfe00000120c782b */ /* 0x000fe4000000000c */
[----:B------:R-:W3:Y:S04]  /*10f0*/  LDG.E.64.CONSTANT R18, desc[UR6][R4.64+0x58] ;  /* 0x0000580604127981 */ /* 0x000ee8000c1e9b00 */
[----:B0-----:R-:W3:Y:S04]  /*1100*/  LDG.E.64.CONSTANT R20, desc[UR6][R2.64+0x58] ;  /* 0x0000580602147981 */ /* 0x001ee8000c1e9b00 */
[----:B------:R0:W-:Y:S01]  /*1110*/  STG.E.64 desc[UR6][R26.64+-0x8000], R14 ;  /* 0xff80000e1a007986 */ /* 0x0001e2000c101b06 */
[----:B--2---:R-:W-:-:S08]  /*1120*/  DFMA R22, R6, -R22, R16 ;  /* 0x800000160616722b */ /* 0x004fd00000000010 */
[----:B0-----:R-:W-:Y:S01]  /*1130*/  DFMA R14, R22, -0.5, R16 ;  /* 0xbfe00000160e782b */ /* 0x001fe20000000010 */
[----:B------:R-:W4:Y:S01]  /*1140*/  LDG.E.64.CONSTANT R16, desc[UR6][R4.64+0x60] ;  /* 0x0000600604107981 */ /* 0x000f22000c1e9b00 */
[----:B---3--:R-:W-:-:S03]  /*1150*/  DFMA R22, R6, -R20, R18 ;  /* 0x800000140616722b */ /* 0x008fc60000000012 */
[----:B------:R-:W2:Y:S05]  /*1160*/  LDG.E.64.CONSTANT R20, desc[UR6][R4.64+0x68] ;  /* 0x0000680604147981 */ /* 0x000eaa000c1e9b00 */
[----:B------:R-:W-:Y:S02]  /*1170*/  DFMA R18, R22, -0.5, R18 ;  /* 0xbfe000001612782b */ /* 0x000fe40000000012 */
[----:B------:R0:W2:Y:S01]  /*1180*/  LDG.E.64.CONSTANT R22, desc[UR6][R2.64+0x68] ;  /* 0x0000680602167981 */ /* 0x0000a2000c1e9b00 */
[----:B------:R-:W-:-:S03]  /*1190*/  VIADD R28, R28, 0x10 ;  /* 0x000000101c1c7836 */ /* 0x000fc60000000000 */
[----:B------:R1:W-:Y:S04]  /*11a0*/  STG.E.64 desc[UR6][R26.64], R10 ;  /* 0x0000000a1a007986 */ /* 0x0003e8000c101b06 */
[----:B------:R1:W-:Y:S01]  /*11b0*/  STG.E.64 desc[UR6][R26.64+0x8000], R12 ;  /* 0x0080000c1a007986 */ /* 0x0003e2000c101b06 */
[----:B------:R-:W-:Y:S02]  /*11c0*/  ISETP.GE.AND P1, PT, R28, 0x14, PT ;  /* 0x000000141c00780c */ /* 0x000fe40003f26270 */
[----:B0-----:R-:W-:Y:S02]  /*11d0*/  IADD3 R2, P3, PT, R2, 0x80, RZ ;  /* 0x0000008002027810 */ /* 0x001fe40007f7e0ff */
[----:B------:R-:W-:-:S03]  /*11e0*/  IADD3 R4, P2, PT, R4, 0x80, RZ ;  /* 0x0000008004047810 */ /* 0x000fc60007f5e0ff */
[----:B------:R-:W-:Y:S01]  /*11f0*/  IMAD.X R3, RZ, RZ, R3, P3 ;  /* 0x000000ffff037224 */ /* 0x000fe200018e0603 */
[----:B------:R-:W-:Y:S01]  /*1200*/  IADD3.X R5, PT, PT, RZ, R5, RZ, P2, !PT ;  /* 0x00000005ff057210 */ /* 0x000fe200017fe4ff */
[----:B----4-:R-:W-:-:S08]  /*1210*/  DFMA R24, R6, -R24, R16 ;  /* 0x800000180618722b */ /* 0x010fd00000000010 */
[----:B------:R-:W-:Y:S01]  /*1220*/  DFMA R24, R24, -0.5, R16 ;  /* 0xbfe000001818782b */ /* 0x000fe20000000010 */
[----:B------:R-:W-:Y:S01]  /*1230*/  VIADD R17, R0, 0xc000 ;  /* 0x0000c00000117836 */ /* 0x000fe20000000000 */
[----:B--2---:R-:W-:-:S03]  /*1240*/  DFMA R22, R6, -R22, R20 ;  /* 0x800000160616722b */ /* 0x004fc60000000014 */
[----:B------:R-:W-:-:S05]  /*1250*/  IMAD.WIDE R16, R17, 0x8, R8 ;  /* 0x0000000811107825 */ /* 0x000fca00078e0208 */
[----:B------:R-:W-:Y:S01]  /*1260*/  DFMA R22, R22, -0.5, R20 ;  /* 0xbfe000001616782b */ /* 0x000fe20000000014 */
[----:B------:R1:W-:Y:S04]  /*1270*/  STG.E.64 desc[UR6][R16.64+-0x10000], R14 ;  /* 0xff00000e10007986 */ /* 0x0003e8000c101b06 */
[----:B------:R1:W-:Y:S04]  /*1280*/  STG.E.64 desc[UR6][R16.64+-0x8000], R18 ;  /* 0xff80001210007986 */ /* 0x0003e8000c101b06 */
[----:B------:R1:W-:Y:S04]  /*1290*/  STG.E.64 desc[UR6][R16.64], R24 ;  /* 0x0000001810007986 */ /* 0x0003e8000c101b06 */
[----:B------:R1:W-:Y:S01]  /*12a0*/  STG.E.64 desc[UR6][R16.64+0x8000], R22 ;  /* 0x0080001610007986 */ /* 0x0003e2000c101b06 */
[----:B------:R-:W-:Y:S01]  /*12b0*/  VIADD R0, R0, 0x10000 ;  /* 0x0001000000007836 */ /* 0x000fe20000000000 */
[----:B------:R-:W-:Y:S06]  /*12c0*/  @!P1 BRA `(.L_x_4) ;  /* 0xfffffff800849947 */ /* 0x000fec000383ffff */
.L_x_3:
[----:B-1----:R-:W-:-:S04]  /*12d0*/  IADD3 R10, PT, PT, -R28, 0x20, RZ ;  /* 0x000000201c0a7810 */ /* 0x002fc80007ffe1ff */
[----:B------:R-:W-:-:S13]  /*12e0*/  ISETP.GT.AND P1, PT, R10, 0x4, PT ;  /* 0x000000040a00780c */ /* 0x000fda0003f24270 */
[----:B------:R-:W-:Y:S05]  /*12f0*/  @!P1 BRA `(.L_x_5) ;  /* 0x0000000000c89947 */ /* 0x000fea0003800000 */
[----:B------:R-:W2:Y:S04]  /*1300*/  LDG.E.64.CONSTANT R22, desc[UR6][R4.64+-0x10] ;  /* 0xfffff00604167981 */ /* 0x000ea8000c1e9b00 */
        /* <DEDUP_REMOVED lines=13> */
[----:B------:R-:W-:-:S06]  /*13e0*/  DFMA R16, R20, -0.5, R16 ;  /* 0xbfe000001410782b */ /* 0x000fcc0000000010 */
[----:B------:R-:W-:Y:S02]  /*13f0*/  DFMA R10, R18, -0.5, R10 ;  /* 0xbfe00000120a782b */ /* 0x000fe4000000000a */
[----:B-----5:R-:W-:Y:S01]  /*1400*/  DFMA R20, R6, -R12, R14 ;  /* 0x8000000c0614722b */ /* 0x020fe2000000000e */
[----:B------:R-:W2:Y:S01]  /*1410*/  LDG.E.64.CONSTANT R18, desc[UR6][R4.64+0x10] ;  /* 0x0000100604127981 */ /* 0x000ea2000c1e9b00 */
[----:B------:R-:W-:-:S05]  /*1420*/  IMAD.WIDE R12, R0, 0x8, R8 ;  /* 0x00000008000c7825 */ /* 0x000fca00078e0208 */
[----:B------:R0:W-:Y:S01]  /*1430*/  STG.E.64 desc[UR6][R12.64+-0x10000], R22 ;  /* 0xff0000160c007986 */ /* 0x0001e2000c101b06 */
[----:B------:R-:W-:-:S03]  /*1440*/  DFMA R14, R20, -0.5, R14 ;  /* 0xbfe00000140e782b */ /* 0x000fc6000000000e */
[----:B------:R-:W3:Y:S04]  /*1450*/  LDG.E.64.CONSTANT R20, desc[UR6][R4.64+0x18] ;  /* 0x0000180604147981 */ /* 0x000ee8000c1e9b00 */
[----:B0-----:R-:W3:Y:S04]  /*1460*/  LDG.E.64.CONSTANT R22, desc[UR6][R2.64+0x18] ;  /* 0x0000180602167981 */ /* 0x001ee8000c1e9b00 */
[----:B------:R0:W-:Y:S01]  /*1470*/  STG.E.64 desc[UR6][R12.64+-0x8000], R16 ;  /* 0xff8000100c007986 */ /* 0x0001e2000c101b06 */
[----:B--2---:R-:W-:-:S08]  /*1480*/  DFMA R24, R6, -R24, R18 ;  /* 0x800000180618722b */ /* 0x004fd00000000012 */
[----:B0-----:R-:W-:Y:S01]  /*1490*/  DFMA R16, R24, -0.5, R18 ;  /* 0xbfe000001810782b */ /* 0x001fe20000000012 */
[----:B------:R-:W2:Y:S01]  /*14a0*/  LDG.E.64.CONSTANT R18, desc[UR6][R4.64+0x20] ;  /* 0x0000200604127981 */ /* 0x000ea2000c1e9b00 */
[----:B---3--:R-:W-:-:S03]  /*14b0*/  DFMA R24, R6, -R22, R20 ;  /* 0x800000160618722b */ /* 0x008fc60000000014 */
[----:B------:R0:W3:Y:S05]  /*14c0*/  LDG.E.64.CONSTANT R22, desc[UR6][R4.64+0x28] ;  /* 0x0000280604167981 */ /* 0x0000ea000c1e9b00 */
[----:B------:R-:W-:Y:S02]  /*14d0*/  DFMA R20, R24, -0.5, R20 ;  /* 0xbfe000001814782b */ /* 0x000fe40000000014 */
[----:B------:R1:W3:Y:S04]  /*14e0*/  LDG.E.64.CONSTANT R24, desc[UR6][R2.64+0x28] ;  /* 0x0000280602187981 */ /* 0x0002e8000c1e9b00 */
[----:B------:R4:W-:Y:S04]  /*14f0*/  STG.E.64 desc[UR6][R12.64], R10 ;  /* 0x0000000a0c007986 */ /* 0x0009e8000c101b06 */
[----:B------:R4:W-:Y:S01]  /*1500*/  STG.E.64 desc[UR6][R12.64+0x8000], R14 ;  /* 0x0080000e0c007986 */ /* 0x0009e2000c101b06 */
[----:B0-----:R-:W-:-:S02]  /*1510*/  IADD3 R4, P1, PT, R4, 0x40, RZ ;  /* 0x0000004004047810 */ /* 0x001fc40007f3e0ff */
[----:B-1----:R-:W-:Y:S01]  /*1520*/  IADD3 R2, P2, PT, R2, 0x40, RZ ;  /* 0x0000004002027810 */ /* 0x002fe20007f5e0ff */
[----:B------:R-:W-:Y:S01]  /*1530*/  VIADD R28, R28, 0x8 ;  /* 0x000000081c1c7836 */ /* 0x000fe20000000000 */
[----:B------:R-:W-:Y:S02]  /*1540*/  PLOP3.LUT P0, PT, PT, PT, PT, 0x8, 0x80 ;  /* 0x000000000080781c */ /* 0x000fe40003f0e170 */
[----:B------:R-:W-:Y:S01]  /*1550*/  IADD3.X R5, PT, PT, RZ, R5, RZ, P1, !PT ;  /* 0x00000005ff057210 */ /* 0x000fe20000ffe4ff */
[----:B------:R-:W-:Y:S01]  /*1560*/  IMAD.X R3, RZ, RZ, R3, P2 ;  /* 0x000000ffff037224 */ /* 0x000fe200010e0603 */
[----:B--2---:R-:W-:-:S08]  /*1570*/  DFMA R26, R6, -R26, R18 ;  /* 0x8000001a061a722b */ /* 0x004fd00000000012 */
[----:B------:R-:W-:Y:S01]  /*1580*/  DFMA R26, R26, -0.5, R18 ;  /* 0xbfe000001a1a782b */ /* 0x000fe20000000012 */
[----:B------:R-:W-:Y:S01]  /*1590*/  VIADD R19, R0, 0x4000 ;  /* 0x0000400000137836 */ /* 0x000fe20000000000 */
[----:B---3--:R-:W-:-:S03]  /*15a0*/  DFMA R24, R6, -R24, R22 ;  /* 0x800000180618722b */ /* 0x008fc60000000016 */
[----:B------:R-:W-:-:S05]  /*15b0*/  IMAD.WIDE R18, R19, 0x8, R8 ;  /* 0x0000000813127825 */ /* 0x000fca00078e0208 */
[----:B------:R-:W-:Y:S01]  /*15c0*/  DFMA R24, R24, -0.5, R22 ;  /* 0xbfe000001818782b */ /* 0x000fe20000000016 */
[----:B------:R4:W-:Y:S04]  /*15d0*/  STG.E.64 desc[UR6][R18.64+-0x10000], R16 ;  /* 0xff00001012007986 */ /* 0x0009e8000c101b06 */
[----:B------:R4:W-:Y:S04]  /*15e0*/  STG.E.64 desc[UR6][R18.64+-0x8000], R20 ;  /* 0xff80001412007986 */ /* 0x0009e8000c101b06 */
[----:B------:R4:W-:Y:S04]  /*15f0*/  STG.E.64 desc[UR6][R18.64], R26 ;  /* 0x0000001a12007986 */ /* 0x0009e8000c101b06 */
[----:B------:R4:W-:Y:S01]  /*1600*/  STG.E.64 desc[UR6][R18.64+0x8000], R24 ;  /* 0x0080001812007986 */ /* 0x0009e2000c101b06 */
[----:B------:R-:W-:-:S07]  /*1610*/  VIADD R0, R0, 0x8000 ;  /* 0x0000800000007836 */ /* 0x000fce0000000000 */
.L_x_5:
[----:B------:R-:W-:-:S13]  /*1620*/  ISETP.NE.OR P0, PT, R28, 0x20, P0 ;  /* 0x000000201c00780c */ /* 0x000fda0000705670 */
[----:B------:R-:W-:Y:S05]  /*1630*/  @!P0 EXIT ;  /* 0x000000000000894d */ /* 0x000fea0003800000 */
.L_x_2:
[----:B0---4-:R-:W2:Y:S04]  /*1640*/  LDG.E.64.CONSTANT R10, desc[UR6][R4.64+-0x10] ;  /* 0xfffff006040a7981 */ /* 0x011ea8000c1e9b00 */
[----:B------:R-:W2:Y:S04]  /*1650*/  LDG.E.64.CONSTANT R24, desc[UR6][R2.64+-0x10] ;  /* 0xfffff00602187981 */ /* 0x000ea8000c1e9b00 */
[----:B------:R-:W3:Y:S04]  /*1660*/  LDG.E.64.CONSTANT R18, desc[UR6][R4.64+-0x8] ;  /* 0xfffff80604127981 */ /* 0x000ee8000c1e9b00 */
[----:B------:R-:W3:Y:S04]  /*1670*/  LDG.E.64.CONSTANT R16, desc[UR6][R2.64+-0x8] ;  /* 0xfffff80602107981 */ /* 0x000ee8000c1e9b00 */
[----:B------:R-:W4:Y:S04]  /*1680*/  LDG.E.64.CONSTANT R14, desc[UR6][R4.64] ;  /* 0x00000006040e7981 */ /* 0x000f28000c1e9b00 */
[----:B------:R-:W4:Y:S04]  /*1690*/  LDG.E.64.CONSTANT R22, desc[UR6][R2.64] ;  /* 0x0000000602167981 */ /* 0x000f28000c1e9b00 */
[----:B------:R0:W5:Y:S04]  /*16a0*/  LDG.E.64.CONSTANT R12, desc[UR6][R4.64+0x8] ;  /* 0x00000806040c7981 */ /* 0x000168000c1e9b00 */
[----:B------:R1:W5:Y:S01]  /*16b0*/  LDG.E.64.CONSTANT R20, desc[UR6][R2.64+0x8] ;  /* 0x0000080602147981 */ /* 0x000362000c1e9b00 */
[----:B------:R-:W-:-:S04]  /*16c0*/  IADD3 R28, PT, PT, R28, 0x4, RZ ;  /* 0x000000041c1c7810 */ /* 0x000fc80007ffe0ff */
[----:B------:R-:W-:Y:S02]  /*16d0*/  ISETP.NE.AND P0, PT, R28, 0x20, PT ;  /* 0x000000201c00780c */ /* 0x000fe40003f05270 */
[----:B0-----:R-:W-:Y:S02]  /*16e0*/  IADD3 R4, P1, PT, R4, 0x20, RZ ;  /* 0x0000002004047810 */ /* 0x001fe40007f3e0ff */
[----:B-1----:R-:W-:-:S03]  /*16f0*/  IADD3 R2, P2, PT, R2, 0x20, RZ ;  /* 0x0000002002027810 */ /* 0x002fc60007f5e0ff */
[----:B------:R-:W-:Y:S02]  /*1700*/  IMAD.X R5, RZ, RZ, R5, P1 ;  /* 0x000000ffff057224 */ /* 0x000fe400008e0605 */
[----:B------:R-:W-:Y:S01]  /*1710*/  IMAD.X R3, RZ, RZ, R3, P2 ;  /* 0x000000ffff037224 */ /* 0x000fe200010e0603 */
[C---:B--2---:R-:W-:Y:S02]  /*1720*/  DFMA R24, R6.reuse, -R24, R10 ;  /* 0x800000180618722b */ /* 0x044fe4000000000a */
[----:B---3--:R-:W-:-:S06]  /*1730*/  DFMA R16, R6, -R16, R18 ;  /* 0x800000100610722b */ /* 0x008fcc0000000012 */
[----:B------:R-:W-:Y:S02]  /*1740*/  DFMA R10, R24, -0.5, R10 ;  /* 0xbfe00000180a782b */ /* 0x000fe4000000000a */
[----:B----4-:R-:W-:Y:S02]  /*1750*/  DFMA R22, R6, -R22, R14 ;  /* 0x800000160616722b */ /* 0x010fe4000000000e */
[----:B------:R-:W-:Y:S02]  /*1760*/  DFMA R16, R16, -0.5, R18 ;  /* 0xbfe000001010782b */ /* 0x000fe40000000012 */
[----:B-----5:R-:W-:-:S04]  /*1770*/  DFMA R20, R6, -R20, R12 ;  /* 0x800000140614722b */ /* 0x020fc8000000000c */
[----:B------:R-:W-:Y:S01]  /*1780*/  DFMA R22, R22, -0.5, R14 ;  /* 0xbfe000001616782b */ /* 0x000fe2000000000e */
[----:B------:R-:W-:-:S03]  /*1790*/  IMAD.WIDE R14, R0, 0x8, R8 ;  /* 0x00000008000e7825 */ /* 0x000fc600078e0208 */
[----:B------:R-:W-:Y:S02]  /*17a0*/  DFMA R20, R20, -0.5, R12 ;  /* 0xbfe000001414782b */ /* 0x000fe4000000000c */
[----:B------:R0:W-:Y:S01]  /*17b0*/  STG.E.64 desc[UR6][R14.64+-0x10000], R10 ;  /* 0xff00000a0e007986 */ /* 0x0001e2000c101b06 */
[----:B------:R-:W-:-:S03]  /*17c0*/  VIADD R0, R0, 0x4000 ;  /* 0x0000400000007836 */ /* 0x000fc60000000000 */
[----:B------:R0:W-:Y:S04]  /*17d0*/  STG.E.64 desc[UR6][R14.64+-0x8000], R16 ;  /* 0xff8000100e007986 */ /* 0x0001e8000c101b06 */
[----:B------:R0:W-:Y:S04]  /*17e0*/  STG.E.64 desc[UR6][R14.64], R22 ;  /* 0x000000160e007986 */ /* 0x0001e8000c101b06 */
[----:B------:R0:W-:Y:S01]  /*17f0*/  STG.E.64 desc[UR6][R14.64+0x8000], R20 ;  /* 0x008000140e007986 */ /* 0x0001e2000c101b06 */
[----:B------:R-:W-:Y:S05]  /*1800*/  @P0 BRA `(.L_x_2) ;  /* 0xfffffffc008c0947 */ /* 0x000fea000383ffff */
[----:B------:R-:W-:Y:S05]  /*1810*/  EXIT ;  /* 0x000000000000794d */ /* 0x000fea0003800000 */
        .weak           $__internal_0_$__cuda_sm20_dblrcp_rn_slowpath_v3
        .type           $__internal_0_$__cuda_sm20_dblrcp_rn_slowpath_v3,@function
        .size           $__internal_0_$__cuda_sm20_dblrcp_rn_slowpath_v3,(.L_x_41 - $__internal_0_$__cuda_sm20_dblrcp_rn_slowpath_v3)
$__internal_0_$__cuda_sm20_dblrcp_rn_slowpath_v3:
[----:B------:R-:W-:Y:S01]  /*1820*/  DSETP.GTU.AND P0, PT, |R6|, +INF , PT ;  /* 0x7ff000000600742a */ /* 0x000fe20003f0c200 */
[----:B------:R-:W-:-:S13]  /*1830*/  BSSY.RECONVERGENT B1, `(.L_x_6) ;  /* 0x0000023000017945 */ /* 0x000fda0003800200 */
[----:B------:R-:W-:Y:S05]  /*1840*/  @P0 BRA `(.L_x_7) ;  /* 0x00000000007c0947 */ /* 0x000fea0003800000 */
[----:B------:R-:W-:-:S04]  /*1850*/  LOP3.LUT R11, R7, 0x7fffffff, RZ, 0xc0, !PT ;  /* 0x7fffffff070b7812 */ /* 0x000fc800078ec0ff */
[----:B------:R-:W-:-:S04]  /*1860*/  IADD3 R12, PT, PT, R11, -0x1, RZ ;  /* 0xffffffff0b0c7810 */ /* 0x000fc80007ffe0ff */
[----:B------:R-:W-:-:S13]  /*1870*/  ISETP.GE.U32.AND P0, PT, R12, 0x7fefffff, PT ;  /* 0x7fefffff0c00780c */ /* 0x000fda0003f06070 */
[----:B------:R-:W-:Y:S01]  /*1880*/  @P0 LOP3.LUT R13, R7, 0x7ff00000, RZ, 0x3c, !PT ;  /* 0x7ff00000070d0812 */ /* 0x000fe200078e3cff */
[----:B------:R-:W-:Y:S01]  /*1890*/  @P0 IMAD.MOV.U32 R12, RZ, RZ, RZ ;  /* 0x000000ffff0c0224 */ /* 0x000fe200078e00ff */
[----:B------:R-:W-:Y:S06]  /*18a0*/  @P0 BRA `(.L_x_8) ;  /* 0x00000000006c0947 */ /* 0x000fec0003800000 */
[----:B------:R-:W-:-:S13]  /*18b0*/  ISETP.GE.U32.AND P0, PT, R11, 0x1000001, PT ;  /* 0x010000010b00780c */ /* 0x000fda0003f06070 */
[----:B------:R-:W-:Y:S05]  /*18c0*/  @!P0 BRA `(.L_x_9) ;  /* 0x0000000000348947 */ /* 0x000fea0003800000 */
[----:B------:R-:W-:Y:S02]  /*18d0*/  VIADD R13, R7, 0xc0200000 ;  /* 0xc0200000070d7836 */ /* 0x000fe40000000000 */
[----:B------:R-:W-:Y:S02]  /*18e0*/  IMAD.MOV.U32 R12, RZ, RZ, R6 ;  /* 0x000000ffff0c7224 */ /* 0x000fe400078e0006 */
[----:B------:R-:W0:Y:S04]  /*18f0*/  MUFU.RCP64H R15, R13 ;  /* 0x0000000d000f7308 */ /* 0x000e280000001800 */
[----:B0-----:R-:W-:-:S08]  /*1900*/  DFMA R16, -R12, R14, 1 ;  /* 0x3ff000000c10742b */ /* 0x001fd0000000010e */
[----:B------:R-:W-:-:S08]  /*1910*/  DFMA R16, R16, R16, R16 ;  /* 0x000000101010722b */ /* 0x000fd00000000010 */
[----:B------:R-:W-:-:S08]  /*1920*/  DFMA R16, R14, R16, R14 ;  /* 0x000000100e10722b */ /* 0x000fd0000000000e */
[----:B------:R-:W-:-:S08]  /*1930*/  DFMA R14, -R12, R16, 1 ;  /* 0x3ff000000c0e742b */ /* 0x000fd00000000110 */
[----:B------:R-:W-:-:S08]  /*1940*/  DFMA R14, R16, R14, R16 ;  /* 0x0000000e100e722b */ /* 0x000fd00000000010 */
[----:B------:R-:W-:-:S08]  /*1950*/  DMUL R14, R14, 2.2250738585072013831e-308 ;  /* 0x001000000e0e7828 */ /* 0x000fd00000000000 */
[----:B------:R-:W-:-:S08]  /*1960*/  DFMA R6, -R6, R14, 1 ;  /* 0x3ff000000606742b */ /* 0x000fd0000000010e */
[----:B------:R-:W-:-:S08]  /*1970*/  DFMA R6, R6, R6, R6 ;  /* 0x000000060606722b */ /* 0x000fd00000000006 */
[----:B------:R-:W-:Y:S01]  /*1980*/  DFMA R12, R14, R6, R14 ;  /* 0x000000060e0c722b */ /* 0x000fe2000000000e */
[----:B------:R-:W-:Y:S10]  /*1990*/  BRA `(.L_x_8) ;  /* 0x0000000000307947 */ /* 0x000ff40003800000 */
.L_x_9:
[----:B------:R-:W-:Y:S01]  /*19a0*/  DMUL R6, R6, 8.11296384146066816958e+31 ;  /* 0x4690000006067828 */ /* 0x000fe20000000000 */
[----:B------:R-:W-:-:S05]  /*19b0*/  MOV R12, R14 ;  /* 0x0000000e000c7202 */ /* 0x000fca0000000f00 */
[----:B------:R-:W0:Y:S02]  /*19c0*/  MUFU.RCP64H R13, R7 ;  /* 0x00000007000d7308 */ /* 0x000e240000001800 */
[----:B0-----:R-:W-:-:S08]  /*19d0*/  DFMA R14, -R6, R12, 1 ;  /* 0x3ff00000060e742b */ /* 0x001fd0000000010c */
[----:B------:R-:W-:-:S08]  /*19e0*/  DFMA R14, R14, R14, R14 ;  /* 0x0000000e0e0e722b */ /* 0x000fd0000000000e */
[----:B------:R-:W-:-:S08]  /*19f0*/  DFMA R14, R12, R14, R12 ;  /* 0x0000000e0c0e722b */ /* 0x000fd0000000000c */
[----:B------:R-:W-:-:S08]  /*1a00*/  DFMA R12, -R6, R14, 1 ;  /* 0x3ff00000060c742b */ /* 0x000fd0000000010e */
[----:B------:R-:W-:-:S08]  /*1a10*/  DFMA R12, R14, R12, R14 ;  /* 0x0000000c0e0c722b */ /* 0x000fd0000000000e */
[----:B------:R-:W-:Y:S01]  /*1a20*/  DMUL R12, R12, 8.11296384146066816958e+31 ;  /* 0x469000000c0c7828 */ /* 0x000fe20000000000 */
[----:B------:R-:W-:Y:S10]  /*1a30*/  BRA `(.L_x_8) ;  /* 0x0000000000087947 */ /* 0x000ff40003800000 */
.L_x_7:
[----:B------:R-:W-:Y:S01]  /*1a40*/  LOP3.LUT R13, R7, 0x80000, RZ, 0xfc, !PT ;  /* 0x00080000070d7812 */ /* 0x000fe200078efcff */
[----:B------:R-:W-:-:S07]  /*1a50*/  IMAD.MOV.U32 R12, RZ, RZ, R6 ;  /* 0x000000ffff0c7224 */ /* 0x000fce00078e0006 */
.L_x_8:
[----:B------:R-:W-:Y:S05]  /*1a60*/  BSYNC.RECONVERGENT B1 ;  /* 0x0000000000017941 */ /* 0x000fea0003800200 */
.L_x_6:
[----:B------:R-:W-:-:S04]  /*1a70*/  IMAD.MOV.U32 R11, RZ, RZ, 0x0 ;  /* 0x00000000ff0b7424 */ /* 0x000fc800078e00ff */
[----:B------:R-:W-:Y:S05]  /*1a80*/  RET.REL.NODEC R10 `(_Z7zUpdatePKdS0_PdS0_) ;  /* 0xffffffe40a5c7950 */ /* 0x000fea0003c3ffff */
.L_x_10:
[----:B------:R-:W-:-:S00]  /*1a90*/  BRA `(.L_x_10) ;  /* 0xfffffffc00fc7947 */ /* 0x000fc0000383ffff */
[----:B------:R-:W-:-:S00]  /*1aa0*/  NOP ;  /* 0x0000000000007918 */ /* 0x000fc00000000000 */
        /* <DEDUP_REMOVED lines=13> */
.L_x_41:


//--------------------- .text._Z12parallel_sumPKdPd --------------------------
	.section	.text._Z12parallel_sumPKdPd,"ax",@progbits
	.align	128
        .global         _Z12parallel_sumPKdPd
        .type           _Z12parallel_sumPKdPd,@function
        .size           _Z12parallel_sumPKdPd,(.L_x_43 - _Z12parallel_sumPKdPd)
        .other          _Z12parallel_sumPKdPd,@"STO_CUDA_ENTRY STV_DEFAULT"
_Z12parallel_sumPKdPd:
.text._Z12parallel_sumPKdPd:
[----:B------:R-:W-:Y:S01]  /*0000*/  LDC R1, c[0x0][0x37c] ;  /* 0x0000df00ff017b82 */ /* 0x000fe20000000800 */
[----:B------:R-:W0:Y:S07]  /*0010*/  S2R R4, SR_TID.X ;  /* 0x0000000000047919 */ /* 0x000e2e0000002100 */
[----:B------:R-:W1:Y:S01]  /*0020*/  S2UR UR5, SR_CgaCtaId ;  /* 0x00000000000579c3 */ /* 0x000e620000008800 */
[----:B------:R-:W-:Y:S01]  /*0030*/  UMOV UR4, 0x400 ;  /* 0x0000040000047882 */ /* 0x000fe20000000000 */
[----:B------:R-:W-:-:S06]  /*0040*/  IMAD.MOV.U32 R3, RZ, RZ, RZ ;  /* 0x000000ffff037224 */ /* 0x000fcc00078e00ff */
[----:B------:R-:W-:Y:S08]  /*0050*/  BAR.SYNC.DEFER_BLOCKING 0x0 ;  /* 0x0000000000007b1d */ /* 0x000ff00000010000 */
[----:B------:R-:W2:Y:S01]  /*0060*/  S2UR UR8, SR_CTAID.X ;  /* 0x00000000000879c3 */ /* 0x000ea20000002500 */
[----:B------:R-:W3:Y:S07]  /*0070*/  LDCU.64 UR6, c[0x0][0x358] ;  /* 0x00006b00ff0677ac */ /* 0x000eee0008000a00 */
[----:B------:R-:W2:Y:S01]  /*0080*/  LDC R5, c[0x0][0x360] ;  /* 0x0000d800ff057b82 */ /* 0x000ea20000000800 */
[----:B-1----:R-:W-:-:S06]  /*0090*/  ULEA UR4, UR5, UR4, 0x18 ;  /* 0x0000000405047291 */ /* 0x002fcc000f8ec0ff */
[C---:B0-----:R-:W-:Y:S02]  /*00a0*/  LEA.HI R0, R4.reuse, UR4, RZ, 0x1e ;  /* 0x0000000404007c11 */ /* 0x041fe4000f8ff0ff */
[----:B------:R-:W-:Y:S01]  /*00b0*/  LEA R17, R4, UR4, 0x3 ;  /* 0x0000000404117c11 */ /* 0x000fe2000f8e18ff */
[----:B--23--:R-:W-:-:S07]  /*00c0*/  IMAD R2, R5, UR8, R4 ;  /* 0x0000000805027c24 */ /* 0x00cfce000f8e0204 */
.L_x_16:
[----:B0-2---:R-:W0:Y:S01]  /*00d0*/  LDC.64 R10, c[0x0][0x380] ;  /* 0x0000e000ff0a7b82 */ /* 0x005e220000000a00 */
[----:B------:R-:W-:-:S05]  /*00e0*/  VIADD R9, R3, UR8 ;  /* 0x0000000803097c36 */ /* 0x000fca0008000000 */
[----:B------:R-:W-:-:S04]  /*00f0*/  SHF.L.U32 R5, R9, 0xc, RZ ;  /* 0x0000000c09057819 */ /* 0x000fc800000006ff */
[----:B------:R-:W-:-:S05]  /*0100*/  LOP3.LUT R5, R5, 0x1f000, RZ, 0xc0, !PT ;  /* 0x0001f00005057812 */ /* 0x000fca00078ec0ff */
[----:B------:R-:W-:-:S04]  /*0110*/  IMAD.IADD R5, R2, 0x1, R5 ;  /* 0x0000000102057824 */ /* 0x000fc800078e0205 */
[----:B0-----:R-:W-:-:S06]  /*0120*/  IMAD.WIDE R10, R5, 0x8, R10 ;  /* 0x00000008050a7825 */ /* 0x001fcc00078e020a */
[----:B------:R-:W5:Y:S01]  /*0130*/  LDG.E.64.CONSTANT R10, desc[UR6][R10.64] ;  /* 0x000000060a0a7981 */ /* 0x000f62000c1e9b00 */
[----:B------:R-:W-:Y:S01]  /*0140*/  UMOV UR4, 0xffffffff ;  /* 0xffffffff00047882 */ /* 0x000fe20000000000 */
[----:B------:R-:W-:Y:S02]  /*0150*/  LOP3.LUT P1, RZ, R4, 0x1f, RZ, 0xc0, !PT ;  /* 0x0000001f04ff7812 */ /* 0x000fe4000782c0ff */
[----:B-1----:R-:W-:Y:S11]  /*0160*/  BRA.DIV UR4, `(.L_x_11) ;  /* 0x0000000204fc7947 */ /* 0x002ff6000b800000 */
[----:B-----5:R-:W-:Y:S04]  /*0170*/  SHFL.BFLY PT, R13, R11, 0x10, 0x1f ;  /* 0x0e001f000b0d7f89 */ /* 0x020fe800000e0000 */
[----:B------:R-:W0:Y:S02]  /*0180*/  SHFL.BFLY PT, R12, R10, 0x10, 0x1f ;  /* 0x0e001f000a0c7f89 */ /* 0x000e2400000e0000 */
[----:B0-----:R-:W-:-:S07]  /*0190*/  DADD R12, R10, R12 ;  /* 0x000000000a0c7229 */ /* 0x001fce000000000c */
[----:B------:R-:W-:Y:S04]  /*01a0*/  SHFL.BFLY PT, R15, R13, 0x8, 0x1f ;  /* 0x0d001f000d0f7f89 */ /* 0x000fe800000e0000 */
        /* <DEDUP_REMOVED lines=8> */
[----:B------:R0:W1:Y:S04]  /*0230*/  SHFL.BFLY PT, R12, R11, 0x1, 0x1f ;  /* 0x0c201f000b0c7f89 */ /* 0x00006800000e0000 */
[----:B------:R0:W2:Y:S02]  /*0240*/  SHFL.BFLY PT, R16, R10, 0x1, 0x1f ;  /* 0x0c201f000a107f89 */ /* 0x0000a400000e0000 */
.L_x_28:
[----:B--2---:R-:W-:Y:S01]  /*0250*/  IMAD.MOV.U32 R6, RZ, RZ, R16 ;  /* 0x000000ffff067224 */ /* 0x004fe200078e0010 */
[----:B-1----:R-:W-:Y:S01]  /*0260*/  MOV R7, R12 ;  /* 0x0000000c00077202 */ /* 0x002fe20000000f00 */
[----:B------:R-:W-:Y:S01]  /*0270*/  VIADD R3, R3, 0x1 ;  /* 0x0000000103037836 */ /* 0x000fe20000000000 */
[----:B------:R-:W-:Y:S01]  /*0280*/  ISETP.GT.U32.AND P0, PT, R4, 0x1f, PT ;  /* 0x0000001f0400780c */ /* 0x000fe20003f04070 */
[----:B------:R-:W-:Y:S05]  /*0290*/  WARPSYNC.ALL ;  /* 0x0000000000007948 */ /* 0x000fea0003800000 */
[----:B------:R-:W-:Y:S01]  /*02a0*/  DADD R6, R10, R6 ;  /* 0x000000000a067229 */ /* 0x000fe20000000006 */
[----:B------:R-:W-:Y:S07]  /*02b0*/  BSSY B0, `(.L_x_12) ;  /* 0x0000028000007945 */ /* 0x000fee0003800000 */
[----:B------:R-:W-:-:S07]  /*02c0*/  @!P1 DMUL R6, R6, 0.000244140625 ;  /* 0x3f30000006069828 */ /* 0x000fce0000000000 */
[----:B------:R1:W-:Y:S01]  /*02d0*/  @!P1 STS.64 [R0], R6 ;  /* 0x0000000600009388 */ /* 0x0003e20000000a00 */
[----:B------:R-:W-:Y:S01]  /*02e0*/  BAR.SYNC.DEFER_BLOCKING 0x0 ;  /* 0x0000000000007b1d */ /* 0x000fe20000010000 */
[----:B------:R-:W-:-:S05]  /*02f0*/  ISETP.NE.AND P1, PT, R3, 0x20, PT ;  /* 0x000000200300780c */ /* 0x000fca0003f25270 */
[----:B------:R-:W-:Y:S08]  /*0300*/  @P0 BRA `(.L_x_13) ;  /* 0x0000000000880947 */ /* 0x000ff00003800000 */
[----:B0-----:R0:W2:Y:S01]  /*0310*/  LDS.64 R10, [R17] ;  /* 0x00000000110a7984 */ /* 0x0010a20000000a00 */
[----:B------:R-:W-:Y:S01]  /*0320*/  UMOV UR4, 0xffffffff ;  /* 0xffffffff00047882 */ /* 0x000fe20000000000 */
[----:B------:R-:W-:Y:S02]  /*0330*/  ISETP.NE.AND P2, PT, R4, RZ, PT ;  /* 0x000000ff0400720c */ /* 0x000fe40003f45270 */
[----:B------:R-:W-:Y:S11]  /*0340*/  BRA.DIV UR4, `(.L_x_14) ;  /* 0x00000006048c7947 */ /* 0x000ff6000b800000 */
[----:B--2---:R-:W-:Y:S04]  /*0350*/  SHFL.BFLY PT, R13, R11, 0x10, 0x1f ;  /* 0x0e001f000b0d7f89 */ /* 0x004fe800000e0000 */
[----:B------:R-:W2:Y:S02]  /*0360*/  SHFL.BFLY PT, R12, R10, 0x10, 0x1f ;  /* 0x0e001f000a0c7f89 */ /* 0x000ea400000e0000 */
[----:B--2---:R-:W-:-:S07]  /*0370*/  DADD R12, R10, R12 ;  /* 0x000000000a0c7229 */ /* 0x004fce000000000c */
[----:B------:R-:W-:Y:S04]  /*0380*/  SHFL.BFLY PT, R15, R13, 0x8, 0x1f ;  /* 0x0d001f000d0f7f89 */ /* 0x000fe800000e0000 */
        /* <DEDUP_REMOVED lines=8> */
[----:B------:R2:W3:Y:S04]  /*0410*/  SHFL.BFLY PT, R12, R11, 0x1, 0x1f ;  /* 0x0c201f000b0c7f89 */ /* 0x0004e800000e0000 */
[----:B------:R2:W4:Y:S02]  /*0420*/  SHFL.BFLY PT, R16, R10, 0x1, 0x1f ;  /* 0x0c201f000a107f89 */ /* 0x00052400000e0000 */
.L_x_39:
[----:B-1--4-:R-:W-:Y:S01]  /*0430*/  IMAD.MOV.U32 R6, RZ, RZ, R16 ;  /* 0x000000ffff067224 */ /* 0x012fe200078e0010 */
[----:B---3--:R-:W-:-:S06]  /*0440*/  MOV R7, R12 ;  /* 0x0000000c00077202 */ /* 0x008fcc0000000f00 */
[----:B------:R-:W-:Y:S01]  /*0450*/  DADD R6, R10, R6 ;  /* 0x000000000a067229 */ /* 0x000fe20000000006 */
[----:B------:R-:W-:Y:S10]  /*0460*/  @P2 BRA `(.L_x_13) ;  /* 0x0000000000302947 */ /* 0x000ff40003800000 */
[----:B--2---:R-:W1:Y:S01]  /*0470*/  LDC.64 R10, c[0x0][0x388] ;  /* 0x0000e200ff0a7b82 */ /* 0x004e620000000a00 */
[----:B------:R-:W-:-:S05]  /*0480*/  LOP3.LUT R13, R9, 0x1f, RZ, 0xc0, !PT ;  /* 0x0000001f090d7812 */ /* 0x000fca00078ec0ff */
[----:B-1----:R-:W-:-:S05]  /*0490*/  IMAD.WIDE.U32 R12, R13, 0x8, R10 ;  /* 0x000000080d0c7825 */ /* 0x002fca00078e000a */
[----:B------:R1:W5:Y:S02]  /*04a0*/  LDG.E.64 R8, desc[UR6][R12.64] ;  /* 0x000000060c087981 */ /* 0x000364000c1e1b00 */
.L_x_15:
[----:B-----5:R-:W-:Y:S01]  /*04b0*/  DADD R10, R6, R8 ;  /* 0x00000000060a7229 */ /* 0x020fe20000000008 */
[----:B------:R-:W-:Y:S09]  /*04c0*/  YIELD ;  /* 0x0000000000007946 */ /* 0x000ff20003800000 */
[----:B------:R-:W2:Y:S02]  /*04d0*/  ATOMG.E.CAS.64.STRONG.GPU PT, R10, [R12], R8, R10 ;  /* 0x000000080c0a73a9 */ /* 0x000ea400001ee50a */
[----:B--2---:R-:W-:Y:S01]  /*04e0*/  ISETP.NE.U32.AND P0, PT, R8, R10, PT ;  /* 0x0000000a0800720c */ /* 0x004fe20003f05070 */
[----:B------:R-:W-:-:S03]  /*04f0*/  IMAD.MOV.U32 R8, RZ, RZ, R10 ;  /* 0x000000ffff087224 */ /* 0x000fc600078e000a */
[----:B------:R-:W-:Y:S01]  /*0500*/  ISETP.NE.AND.EX P0, PT, R9, R11, PT, P0 ;  /* 0x0000000b0900720c */ /* 0x000fe20003f05300 */
[----:B------:R-:W-:-:S12]  /*0510*/  IMAD.MOV.U32 R9, RZ, RZ, R11 ;  /* 0x000000ffff097224 */ /* 0x000fd800078e000b */
[----:B------:R-:W-:Y:S05]  /*0520*/  @P0 BRA `(.L_x_15) ;  /* 0xfffffffc00e00947 */ /* 0x000fea000383ffff */
.L_x_13:
[----:B------:R-:W-:Y:S05]  /*0530*/  BSYNC B0 ;  /* 0x0000000000007941 */ /* 0x000fea0003800000 */
.L_x_12:
[----:B------:R-:W-:Y:S05]  /*0540*/  @P1 BRA `(.L_x_16) ;  /* 0xfffffff800e01947 */ /* 0x000fea000383ffff */
[----:B------:R-:W-:Y:S05]  /*0550*/  EXIT ;  /* 0x000000000000794d */ /* 0x000fea0003800000 */
.L_x_11:
[----:B------:R-:W-:Y:S01]  /*0560*/  HFMA2 R6, -RZ, RZ, 0, 1.847743988037109375e-06 ;  /* 0x0000001fff067431 */ /* 0x000fe200000001ff */
[----:B------:R-:W-:Y:S01]  /*0570*/  BSSY B0, `(.L_x_17) ;  /* 0x0000007000007945 */ /* 0x000fe20003800000 */
[----:B-----5:R-:W-:Y:S01]  /*0580*/  MOV R8, R11 ;  /* 0x0000000b00087202 */ /* 0x020fe20000000f00 */
[----:B------:R-:W-:Y:S02]  /*0590*/  IMAD.MOV.U32 R7, RZ, RZ, 0x10 ;  /* 0x00000010ff077424 */ /* 0x000fe400078e00ff */
[----:B------:R-:W-:-:S07]  /*05a0*/  IMAD.MOV.U32 R5, RZ, RZ, -0x1 ;  /* 0xffffffffff057424 */ /* 0x000fce00078e00ff */
[----:B------:R-:W-:Y:S05]  /*05b0*/  WARPSYNC.COLLECTIVE R5, `(.L_x_18) ;  /* 0x0000000005087348 */ /* 0x000fea0003c00000 */
[----:B------:R0:W1:Y:S02]  /*05c0*/  SHFL.BFLY P0, R16, R8, R7, R6 ;  /* 0x0c00000708107389 */ /* 0x0000640000000006 */
[----:B01----:R-:W-:Y:S05]  /*05d0*/  ENDCOLLECTIVE ;  /* 0x000000000000791b */ /* 0x003fea0003800000 */
.L_x_18:
[----:B------:R-:W-:Y:S05]  /*05e0*/  BSYNC B0 ;  /* 0x0000000000007941 */ /* 0x000fea0003800000 */
.L_x_17:
[----:B------:R-:W-:Y:S02]  /*05f0*/  HFMA2 R7, -RZ, RZ, 0, 9.5367431640625e-07 ;  /* 0x00000010ff077431 */ /* 0x000fe400000001ff */
[----:B------:R-:W-:Y:S01]  /*0600*/  IMAD.MOV.U32 R8, RZ, RZ, R10 ;  /* 0x000000ffff087224 */ /* 0x000fe200078e000a */
[----:B------:R-:W-:Y:S01]  /*0610*/  MOV R5, 0xffffffff ;  /* 0xffffffff00057802 */ /* 0x000fe20000000f00 */
[----:B------:R-:W-:Y:S01]  /*0620*/  IMAD.MOV.U32 R6, RZ, RZ, 0x1f ;  /* 0x0000001fff067424 */ /* 0x000fe200078e00ff */
[----:B------:R-:W-:-:S07]  /*0630*/  MOV R13, R16 ;  /* 0x00000010000d7202 */ /* 0x000fce0000000f00 */
[----:B------:R-:W-:Y:S05]  /*0640*/  WARPSYNC.COLLECTIVE R5, `(.L_x_19) ;  /* 0x0000000005087348 */ /* 0x000fea0003c00000 */
[----:B------:R0:W1:Y:S02]  /*0650*/  SHFL.BFLY P0, R16, R8, R7, R6 ;  /* 0x0c00000708107389 */ /* 0x0000640000000006 */
[----:B01----:R-:W-:Y:S05]  /*0660*/  ENDCOLLECTIVE ;  /* 0x000000000000791b */ /* 0x003fea0003800000 */
.L_x_19:
[----:B------:R-:W-:Y:S02]  /*0670*/  IMAD.MOV.U32 R7, RZ, RZ, 0x8 ;  /* 0x00000008ff077424 */ /* 0x000fe400078e00ff */
[----:B------:R-:W-:-:S06]  /*0680*/  IMAD.MOV.U32 R12, RZ, RZ, R16 ;  /* 0x000000ffff0c7224 */ /* 0x000fcc00078e0010 */
[----:B------:R-:W-:-:S10]  /*0690*/  DADD R12, R10, R12 ;  /* 0x000000000a0c7229 */ /* 0x000fd4000000000c */
[----:B------:R-:W-:-:S07]  /*06a0*/  MOV R8, R13 ;  /* 0x0000000d00087202 */ /* 0x000fce0000000f00 */
[----:B------:R-:W-:Y:S05]  /*06b0*/  WARPSYNC.COLLECTIVE R5, `(.L_x_20) ;  /* 0x0000000005087348 */ /* 0x000fea0003c00000 */
[----:B------:R0:W1:Y:S02]  /*06c0*/  SHFL.BFLY P0, R16, R8, R7, R6 ;  /* 0x0c00000708107389 */ /* 0x0000640000000006 */
[----:B01----:R-:W-:Y:S05]  /*06d0*/  ENDCOLLECTIVE ;  /* 0x000000000000791b */ /* 0x003fea0003800000 */
.L_x_20:
[----:B------:R-:W-:Y:S01]  /*06e0*/  IMAD.MOV.U32 R8, RZ, RZ, R12 ;  /* 0x000000ffff087224 */ /* 0x000fe200078e000c */
[----:B------:R-:W-:-:S07]  /*06f0*/  MOV R15, R16 ;  /* 0x00000010000f7202 */ /* 0x000fce0000000f00 */
[----:B------:R-:W-:Y:S05]  /*0700*/  WARPSYNC.COLLECTIVE R5, `(.L_x_21) ;  /* 0x0000000005087348 */ /* 0x000fea0003c00000 */
[----:B------:R0:W1:Y:S02]  /*0710*/  SHFL.BFLY P0, R16, R8, R7, R6 ;  /* 0x0c00000708107389 */ /* 0x0000640000000006 */
[----:B01----:R-:W-:Y:S05]  /*0720*/  ENDCOLLECTIVE ;  /* 0x000000000000791b */ /* 0x003fea0003800000 */
.L_x_21:
[----:B------:R-:W-:Y:S02]  /*0730*/  MOV R7, 0x4 ;  /* 0x0000000400077802 */ /* 0x000fe40000000f00 */
[----:B------:R-:W-:-:S06]  /*0740*/  MOV R14, R16 ;  /* 0x00000010000e7202 */ /* 0x000fcc0000000f00 */
[----:B------:R-:W-:-:S10]  /*0750*/  DADD R14, R12, R14 ;  /* 0x000000000c0e7229 */ /* 0x000fd4000000000e */
[----:B------:R-:W-:-:S07]  /*0760*/  IMAD.MOV.U32 R8, RZ, RZ, R15 ;  /* 0x000000ffff087224 */ /* 0x000fce00078e000f */
[----:B------:R-:W-:Y:S05]  /*0770*/  WARPSYNC.COLLECTIVE R5, `(.L_x_22) ;  /* 0x0000000005087348 */ /* 0x000fea0003c00000 */
[----:B------:R0:W1:Y:S02]  /*0780*/  SHFL.BFLY P0, R16, R8, R7, R6 ;  /* 0x0c00000708107389 */ /* 0x0000640000000006 */
[----:B01----:R-:W-:Y:S05]  /*0790*/  ENDCOLLECTIVE ;  /* 0x000000000000791b */ /* 0x003fea0003800000 */
.L_x_22:
[----:B------:R-:W-:Y:S01]  /*07a0*/  MOV R8, R14 ;  /* 0x0000000e00087202 */ /* 0x000fe20000000f00 */
[----:B------:R-:W-:-:S07]  /*07b0*/  IMAD.MOV.U32 R19, RZ, RZ, R16 ;  /* 0x000000ffff137224 */ /* 0x000fce00078e0010 */
[----:B------:R-:W-:Y:S05]  /*07c0*/  WARPSYNC.COLLECTIVE R5, `(.L_x_23) ;  /* 0x0000000005087348 */ /* 0x000fea0003c00000 */
[----:B------:R0:W1:Y:S02]  /*07d0*/  SHFL.BFLY P0, R16, R8, R7, R6 ;  /* 0x0c00000708107389 */ /* 0x0000640000000006 */
[----:B01----:R-:W-:Y:S05]  /*07e0*/  ENDCOLLECTIVE ;  /* 0x000000000000791b */ /* 0x003fea0003800000 */
.L_x_23:
[----:B------:R-:W-:Y:S02]  /*07f0*/  IMAD.MOV.U32 R7, RZ, RZ, 0x2 ;  /* 0x00000002ff077424 */ /* 0x000fe400078e00ff */
[----:B------:R-:W-:-:S06]  /*0800*/  IMAD.MOV.U32 R18, RZ, RZ, R16 ;  /* 0x000000ffff127224 */ /* 0x000fcc00078e0010 */
[----:B------:R-:W-:-:S10]  /*0810*/  DADD R18, R14, R18 ;  /* 0x000000000e127229 */ /* 0x000fd40000000012 */
[----:B------:R-:W-:-:S07]  /*0820*/  MOV R8, R19 ;  /* 0x0000001300087202 */ /* 0x000fce0000000f00 */
[----:B------:R-:W-:Y:S05]  /*0830*/  WARPSYNC.COLLECTIVE R5, `(.L_x_24) ;  /* 0x0000000005087348 */ /* 0x000fea0003c00000 */
[----:B------:R0:W1:Y:S02]  /*0840*/  SHFL.BFLY P0, R16, R8, R7, R6 ;  /* 0x0c00000708107389 */ /* 0x0000640000000006 */
[----:B01----:R-:W-:Y:S05]  /*0850*/  ENDCOLLECTIVE ;  /* 0x000000000000791b */ /* 0x003fea0003800000 */
.L_x_24:
[----:B------:R-:W-:Y:S01]  /*0860*/  IMAD.MOV.U32 R8, RZ, RZ, R18 ;  /* 0x000000ffff087224 */ /* 0x000fe200078e0012 */
[----:B------:R-:W-:-:S07]  /*0870*/  MOV R11, R16 ;  /* 0x00000010000b7202 */ /* 0x000fce0000000f00 */
[----:B------:R-:W-:Y:S05]  /*0880*/  WARPSYNC.COLLECTIVE R5, `(.L_x_25) ;  /* 0x0000000005087348 */ /* 0x000fea0003c00000 */
[----:B------:R0:W1:Y:S02]  /*0890*/  SHFL.BFLY P0, R16, R8, R7, R6 ;  /* 0x0c00000708107389 */ /* 0x0000640000000006 */
[----:B01----:R-:W-:Y:S05]  /*08a0*/  ENDCOLLECTIVE ;  /* 0x000000000000791b */ /* 0x003fea0003800000 */
.L_x_25:
[----:B------:R-:W-:Y:S02]  /*08b0*/  MOV R7, 0x1 ;  /* 0x0000000100077802 */ /* 0x000fe40000000f00 */
[----:B------:R-:W-:-:S06]  /*08c0*/  MOV R10, R16 ;  /* 0x00000010000a7202 */ /* 0x000fcc0000000f00 */
[----:B------:R-:W-:-:S10]  /*08d0*/  DADD R10, R18, R10 ;  /* 0x00000000120a7229 */ /* 0x000fd4000000000a */
[----:B------:R-:W-:-:S07]  /*08e0*/  IMAD.MOV.U32 R8, RZ, RZ, R11 ;  /* 0x000000ffff087224 */ /* 0x000fce00078e000b */
[----:B------:R-:W-:Y:S05]  /*08f0*/  WARPSYNC.COLLECTIVE R5, `(.L_x_26) ;  /* 0x0000000005087348 */ /* 0x000fea0003c00000 */
[----:B------:R0:W1:Y:S02]  /*0900*/  SHFL.BFLY P0, R16, R8, R7, R6 ;  /* 0x0c00000708107389 */ /* 0x0000640000000006 */
[----:B01----:R-:W-:Y:S05]  /*0910*/  ENDCOLLECTIVE ;  /* 0x000000000000791b */ /* 0x003fea0003800000 */
.L_x_26:
[----:B------:R-:W-:Y:S01]  /*0920*/  MOV R8, R10 ;  /* 0x0000000a00087202 */ /* 0x000fe20000000f00 */
[----:B------:R-:W-:-:S07]  /*0930*/  IMAD.MOV.U32 R12, RZ, RZ, R16 ;  /* 0x000000ffff0c7224 */ /* 0x000fce00078e0010 */
[----:B------:R-:W-:Y:S05]  /*0940*/  WARPSYNC.COLLECTIVE R5, `(.L_x_27) ;  /* 0x0000000005087348 */ /* 0x000fea0003c00000 */
[----:B------:R0:W1:Y:S02]  /*0950*/  SHFL.BFLY P0, R16, R8, R7, R6 ;  /* 0x0c00000708107389 */ /* 0x0000640000000006 */
[----:B01----:R-:W-:Y:S05]  /*0960*/  ENDCOLLECTIVE ;  /* 0x000000000000791b */ /* 0x003fea0003800000 */
.L_x_27:
[----:B------:R-:W-:Y:S05]  /*0970*/  BRA `(.L_x_28) ;  /* 0xfffffff800347947 */ /* 0x000fea000383ffff */
.L_x_14:
[----:B-1----:R-:W-:Y:S02]  /*0980*/  HFMA2 R7, -RZ, RZ, 0, 9.5367431640625e-07 ;  /* 0x00000010ff077431 */ /* 0x002fe400000001ff */
[----:B--2---:R-:W-:Y:S01]  /*0990*/  IMAD.MOV.U32 R8, RZ, RZ, R11 ;  /* 0x000000ffff087224 */ /* 0x004fe200078e000b */
[----:B------:R-:W-:Y:S01]  /*09a0*/  MOV R5, 0xffffffff ;  /* 0xffffffff00057802 */ /* 0x000fe20000000f00 */
[----:B------:R-:W-:-:S07]  /*09b0*/  IMAD.MOV.U32 R6, RZ, RZ, 0x1f ;  /* 0x0000001fff067424 */ /* 0x000fce00078e00ff */
[----:B0-----:R-:W-:Y:S05]  /*09c0*/  WARPSYNC.COLLECTIVE R5, `(.L_x_29) ;  /* 0x0000000005087348 */ /* 0x001fea0003c00000 */
[----:B------:R1:W2:Y:S02]  /*09d0*/  SHFL.BFLY P0, R16, R8, R7, R6 ;  /* 0x0c00000708107389 */ /* 0x0002a40000000006 */
[----:B012---:R-:W-:Y:S05]  /*09e0*/  ENDCOLLECTIVE ;  /* 0x000000000000791b */ /* 0x007fea0003800000 */
.L_x_29:
[----:B------:R-:W-:Y:S01]  /*09f0*/  MOV R8, R10 ;  /* 0x0000000a00087202 */ /* 0x000fe20000000f00 */
[----:B------:R-:W-:-:S07]  /*0a00*/  IMAD.MOV.U32 R13, RZ, RZ, R16 ;  /* 0x000000ffff0d7224 */ /* 0x000fce00078e0010 */
[----:B------:R-:W-:Y:S05]  /*0a10*/  WARPSYNC.COLLECTIVE R5, `(.L_x_30) ;  /* 0x0000000005087348 */ /* 0x000fea0003c00000 */
[----:B------:R0:W1:Y:S02]  /*0a20*/  SHFL.BFLY P0, R16, R8, R7, R6 ;  /* 0x0c00000708107389 */ /* 0x0000640000000006 */
[----:B01----:R-:W-:Y:S05]  /*0a30*/  ENDCOLLECTIVE ;  /* 0x000000000000791b */ /* 0x003fea0003800000 */
.L_x_30:
[----:B------:R-:W-:Y:S02]  /*0a40*/  IMAD.MOV.U32 R7, RZ, RZ, 0x8 ;  /* 0x00000008ff077424 */ /* 0x000fe400078e00ff */
[----:B------:R-:W-:-:S06]  /*0a50*/  IMAD.MOV.U32 R12, RZ, RZ, R16 ;  /* 0x000000ffff0c7224 */ /* 0x000fcc00078e0010 */
[----:B------:R-:W-:-:S10]  /*0a60*/  DADD R12, R10, R12 ;  /* 0x000000000a0c7229 */ /* 0x000fd4000000000c */
[----:B------:R-:W-:-:S07]  /*0a70*/  MOV R8, R13 ;  /* 0x0000000d00087202 */ /* 0x000fce0000000f00 */
[----:B------:R-:W-:Y:S05]  /*0a80*/  WARPSYNC.COLLECTIVE R5, `(.L_x_31) ;  /* 0x0000000005087348 */ /* 0x000fea0003c00000 */
[----:B------:R0:W1:Y:S02]  /*0a90*/  SHFL.BFLY P0, R16, R8, R7, R6 ;  /* 0x0c00000708107389 */ /* 0x0000640000000006 */
[----:B01----:R-:W-:Y:S05]  /*0aa0*/  ENDCOLLECTIVE ;  /* 0x000000000000791b */ /* 0x003fea0003800000 */
.L_x_31:
[----:B------:R-:W-:Y:S01]  /*0ab0*/  IMAD.MOV.U32 R8, RZ, RZ, R12 ;  /* 0x000000ffff087224 */ /* 0x000fe200078e000c */
[----:B------:R-:W-:-:S07]  /*0ac0*/  MOV R15, R16 ;  /* 0x00000010000f7202 */ /* 0x000fce0000000f00 */
[----:B------:R-:W-:Y:S05]  /*0ad0*/  WARPSYNC.COLLECTIVE R5, `(.L_x_32) ;  /* 0x0000000005087348 */ /* 0x000fea0003c00000 */
[----:B------:R0:W1:Y:S02]  /*0ae0*/  SHFL.BFLY P0, R16, R8, R7, R6 ;  /* 0x0c00000708107389 */ /* 0x0000640000000006 */
[----:B01----:R-:W-:Y:S05]  /*0af0*/  ENDCOLLECTIVE ;  /* 0x000000000000791b */ /* 0x003fea0003800000 */
.L_x_32:
[----:B------:R-:W-:Y:S02]  /*0b00*/  MOV R7, 0x4 ;  /* 0x0000000400077802 */ /* 0x000fe40000000f00 */
[----:B------:R-:W-:-:S06]  /*0b10*/  MOV R14, R16 ;  /* 0x00000010000e7202 */ /* 0x000fcc0000000f00 */
[----:B------:R-:W-:-:S10]  /*0b20*/  DADD R14, R12, R14 ;  /* 0x000000000c0e7229 */ /* 0x000fd4000000000e */
[----:B------:R-:W-:-:S07]  /*0b30*/  IMAD.MOV.U32 R8, RZ, RZ, R15 ;  /* 0x000000ffff087224 */ /* 0x000fce00078e000f */
[----:B------:R-:W-:Y:S05]  /*0b40*/  WARPSYNC.COLLECTIVE R5, `(.L_x_33) ;  /* 0x0000000005087348 */ /* 0x000fea0003c00000 */
[----:B------:R0:W1:Y:S02]  /*0b50*/  SHFL.BFLY P0, R16, R8, R7, R6 ;  /* 0x0c00000708107389 */ /* 0x0000640000000006 */
[----:B01----:R-:W-:Y:S05]  /*0b60*/  ENDCOLLECTIVE ;  /* 0x000000000000791b */ /* 0x003fea0003800000 */
.L_x_33:
[----:B------:R-:W-:Y:S01]  /*0b70*/  MOV R8, R14 ;  /* 0x0000000e00087202 */ /* 0x000fe20000000f00 */
[----:B------:R-:W-:-:S07]  /*0b80*/  IMAD.MOV.U32 R19, RZ, RZ, R16 ;  /* 0x000000ffff137224 */ /* 0x000fce00078e0010 */
[----:B------:R-:W-:Y:S05]  /*0b90*/  WARPSYNC.COLLECTIVE R5, `(.L_x_34) ;  /* 0x0000000005087348 */ /* 0x000fea0003c00000 */
[----:B------:R0:W1:Y:S02]  /*0ba0*/  SHFL.BFLY P0, R16, R8, R7, R6 ;  /* 0x0c00000708107389 */ /* 0x0000640000000006 */
[----:B01----:R-:W-:Y:S05]  /*0bb0*/  ENDCOLLECTIVE ;  /* 0x000000000000791b */ /* 0x003fea0003800000 */
.L_x_34:
[----:B------:R-:W-:Y:S02]  /*0bc0*/  IMAD.MOV.U32 R7, RZ, RZ, 0x2 ;  /* 0x00000002ff077424 */ /* 0x000fe400078e00ff */
[----:B------:R-:W-:-:S06]  /*0bd0*/  IMAD.MOV.U32 R18, RZ, RZ, R16 ;  /* 0x000000ffff127224 */ /* 0x000fcc00078e0010 */
[----:B------:R-:W-:-:S10]  /*0be0*/  DADD R18, R14, R18 ;  /* 0x000000000e127229 */ /* 0x000fd40000000012 */
[----:B------:R-:W-:-:S07]  /*0bf0*/  MOV R8, R19 ;  /* 0x0000001300087202 */ /* 0x000fce0000000f00 */
[----:B------:R-:W-:Y:S05]  /*0c00*/  WARPSYNC.COLLECTIVE R5, `(.L_x_35) ;  /* 0x0000000005087348 */ /* 0x000fea0003c00000 */
[----:B------:R0:W1:Y:S02]  /*0c10*/  SHFL.BFLY P0, R16, R8, R7, R6 ;  /* 0x0c00000708107389 */ /* 0x0000640000000006 */
[----:B01----:R-:W-:Y:S05]  /*0c20*/  ENDCOLLECTIVE ;  /* 0x000000000000791b */ /* 0x003fea0003800000 */
.L_x_35:
[----:B------:R-:W-:Y:S01]  /*0c30*/  IMAD.MOV.U32 R8, RZ, RZ, R18 ;  /* 0x000000ffff087224 */ /* 0x000fe200078e0012 */
[----:B------:R-:W-:-:S07]  /*0c40*/  MOV R11, R16 ;  /* 0x00000010000b7202 */ /* 0x000fce0000000f00 */
[----:B------:R-:W-:Y:S05]  /*0c50*/  WARPSYNC.COLLECTIVE R5, `(.L_x_36) ;  /* 0x0000000005087348 */ /* 0x000fea0003c00000 */
[----:B------:R0:W1:Y:S02]  /*0c60*/  SHFL.BFLY P0, R16, R8, R7, R6 ;  /* 0x0c00000708107389 */ /* 0x0000640000000006 */
[----:B01----:R-:W-:Y:S05]  /*0c70*/  ENDCOLLECTIVE ;  /* 0x000000000000791b */ /* 0x003fea0003800000 */
.L_x_36:
[----:B------:R-:W-:Y:S02]  /*0c80*/  MOV R7, 0x1 ;  /* 0x0000000100077802 */ /* 0x000fe40000000f00 */
[----:B------:R-:W-:-:S06]  /*0c90*/  MOV R10, R16 ;  /* 0x00000010000a7202 */ /* 0x000fcc0000000f00 */
[----:B------:R-:W-:-:S10]  /*0ca0*/  DADD R10, R18, R10 ;  /* 0x00000000120a7229 */ /* 0x000fd4000000000a */
[----:B------:R-:W-:-:S07]  /*0cb0*/  IMAD.MOV.U32 R8, RZ, RZ, R11 ;  /* 0x000000ffff087224 */ /* 0x000fce00078e000b */
[----:B------:R-:W-:Y:S05]  /*0cc0*/  WARPSYNC.COLLECTIVE R5, `(.L_x_37) ;  /* 0x0000000005087348 */ /* 0x000fea0003c00000 */
[----:B------:R0:W1:Y:S02]  /*0cd0*/  SHFL.BFLY P0, R16, R8, R7, R6 ;  /* 0x0c00000708107389 */ /* 0x0000640000000006 */
[----:B01----:R-:W-:Y:S05]  /*0ce0*/  ENDCOLLECTIVE ;  /* 0x000000000000791b */ /* 0x003fea0003800000 */
.L_x_37:
[----:B------:R-:W-:Y:S01]  /*0cf0*/  MOV R8, R10 ;  /* 0x0000000a00087202 */ /* 0x000fe20000000f00 */
[----:B------:R-:W-:-:S07]  /*0d00*/  IMAD.MOV.U32 R12, RZ, RZ, R16 ;  /* 0x000000ffff0c7224 */ /* 0x000fce00078e0010 */
[----:B------:R-:W-:Y:S05]  /*0d10*/  WARPSYNC.COLLECTIVE R5, `(.L_x_38) ;  /* 0x0000000005087348 */ /* 0x000fea0003c00000 */
[----:B------:R0:W1:Y:S02]  /*0d20*/  SHFL.BFLY P0, R16, R8, R7, R6 ;  /* 0x0c00000708107389 */ /* 0x0000640000000006 */
[----:B01----:R-:W-:Y:S05]  /*0d30*/  ENDCOLLECTIVE ;  /* 0x000000000000791b */ /* 0x003fea0003800000 */
.L_x_38:
[----:B------:R-:W-:Y:S05]  /*0d40*/  BRA `(.L_x_39) ;  /* 0xfffffff400b87947 */ /* 0x000fea000383ffff */
.L_x_40:
        /* <DEDUP_REMOVED lines=11> */
.L_x_43:


//--------------------- .nv.shared.reserved.0     --------------------------
	.section	.nv.shared.reserved.0,"aw",@nobits
	.weak		__nv_reservedSMEM_offset_0_alias
	.size		__nv_reservedSMEM_offset_0_alias, 0, 64
	.other		__nv_reservedSMEM_offset_0_alias,@"STO_CUDA_RESERVED_SHARED STV_DEFAULT"
__nv_reservedSMEM_offset_0_alias:
	.zero		0
	.zero		64


//--------------------- .nv.shared._Z12parallel_sumPKdPd --------------------------
	.section	.nv.shared._Z12parallel_sumPKdPd,"aw",@nobits
	.sectionflags	@""
	.align	8
.nv.shared._Z12parallel_sumPKdPd:
	.zero		1280


//--------------------- .nv.constant0._Z7zUpdatePKdS0_PdS0_ --------------------------
	.section	.nv.constant0._Z7zUpdatePKdS0_PdS0_,"a",@progbits
	.sectionflags	@""
	.align	4
.nv.constant0._Z7zUpdatePKdS0_PdS0_:
	.zero		928


//--------------------- .nv.constant0._Z12parallel_sumPKdPd --------------------------
	.section	.nv.constant0._Z12parallel_sumPKdPd,"a",@progbits
	.sectionflags	@""
	.align	4
.nv.constant0._Z12parallel_sumPKdPd:
	.zero		912


//--------------------- SYMBOLS --------------------------

	.type		.nv.reservedSmem.offset0,@object
	.size		.nv.reservedSmem.offset0,0x4
	.type		.nv.reservedSmem.cap,@object
	.size		.nv.reservedSmem.cap,0x4
